	.target	sm_90a

	.elftype	@"ET_EXEC"


//--------------------- .note.nv.tkinfo           --------------------------
	.section	.note.nv.tkinfo,"",@"SHT_NOTE"
	.sectionflags	@"SHF_NOTE_NV_TKINFO"
	.tkinfo
        /*0018*/ 	.word	0x00000002
        /*0030*/ 	.string	""
        /*0030*/ 	.string	"ptxas"
        /*0030*/ 	.string	"Cuda compilation tools, release 13.0, V13.0.88"
        /*0030*/ 	.string	"Build cuda_13.0.r13.0/compiler.36424714_0"
        /*0030*/ 	.string	"-arch sm_90a -m 64 "



//--------------------- .note.nv.cuinfo           --------------------------
	.section	.note.nv.cuinfo,"",@"SHT_NOTE"
	.sectionflags	@"SHF_NOTE_NV_CUINFO"
        /*0018*/ 	.short	0x0002
        /*001a*/ 	.short	0x005a
        /*001c*/ 	.short	0x0082
	.zero		2


//--------------------- .nv.info                  --------------------------
	.section	.nv.info,"",@"SHT_CUDA_INFO"
	.align	4


	//----- nvinfo : EIATTR_REGCOUNT
	.align		4
        /*0000*/ 	.byte	0x04, 0x2f
        /*0002*/ 	.short	(.L_12 - .L_11)
	.align		4
.L_11:
        /*0004*/ 	.word	index@(_ZN7cutlass13device_kernelINS_4gemm6kernel13GemmUniversalIN4cute5tupleIJiiiiEEENS1_10collective13CollectiveMmaINS1_37MainloopSm90TmaGmmaWarpSpecializedFP8ILi3ENS5_IJNS4_1CILi2EEENSA_ILi1EEESC_EEENS1_35KernelTmaWarpSpecializedCooperativeEEENS5_IJNSA_ILi128EEENSA_ILi64EEENSA_ILi32EEEEEENS_12float_e4m3_tENS5_IJlSC_lEEESK_SL_NS4_8TiledMMAINS4_8MMA_AtomIJNS4_4SM904GMMA30MMA_64x64x32_F32E4M3E4M3_SS_TNILNSP_7ScaleInE1ELSR_1EEEEEENS4_6LayoutISD_NS5_IJSC_NSA_ILi0EEESV_EEEEENS5_IJNS4_10UnderscoreESY_SY_EEEEENS4_13SM90_TMA_LOADENS4_14ComposedLayoutINS4_7SwizzleILi1ELi4ELi3EEENS4_18smem_ptr_flag_bitsILi8EEENSU_INS5_IJNSA_ILi8EEESI_EEENS5_IJSI_SC_EEEEEEEvNS4_8identityENS4_23SM90_TMA_LOAD_MULTICASTES1B_vS1C_EENS_8epilogue10collective6detail29Sm90TmaWarpSpecializedAdapterINS1G_15DefaultEpilogueISK_SL_SL_NS1F_6thread17LinearCombinationISK_Li1EffLNS1K_9ScaleType4KindE0ELNS_15FloatRoundStyleE2ESK_EENS1_15EpilogueDefaultEEEEEvvEEEEvNT_6ParamsE)
        /*0008*/ 	.word	0x000000a8


	//----- nvinfo : EIATTR_FRAME_SIZE
	.align		4
.L_12:
        /*000c*/ 	.byte	0x04, 0x11
        /*000e*/ 	.short	(.L_14 - .L_13)
	.align		4
.L_13:
        /*0010*/ 	.word	index@(_ZN7cutlass13device_kernelINS_4gemm6kernel13GemmUniversalIN4cute5tupleIJiiiiEEENS1_10collective13CollectiveMmaINS1_37MainloopSm90TmaGmmaWarpSpecializedFP8ILi3ENS5_IJNS4_1CILi2EEENSA_ILi1EEESC_EEENS1_35KernelTmaWarpSpecializedCooperativeEEENS5_IJNSA_ILi128EEENSA_ILi64EEENSA_ILi32EEEEEENS_12float_e4m3_tENS5_IJlSC_lEEESK_SL_NS4_8TiledMMAINS4_8MMA_AtomIJNS4_4SM904GMMA30MMA_64x64x32_F32E4M3E4M3_SS_TNILNSP_7ScaleInE1ELSR_1EEEEEENS4_6LayoutISD_NS5_IJSC_NSA_ILi0EEESV_EEEEENS5_IJNS4_10UnderscoreESY_SY_EEEEENS4_13SM90_TMA_LOADENS4_14ComposedLayoutINS4_7SwizzleILi1ELi4ELi3EEENS4_18smem_ptr_flag_bitsILi8EEENSU_INS5_IJNSA_ILi8EEESI_EEENS5_IJSI_SC_EEEEEEEvNS4_8identityENS4_23SM90_TMA_LOAD_MULTICASTES1B_vS1C_EENS_8epilogue10collective6detail29Sm90TmaWarpSpecializedAdapterINS1G_15DefaultEpilogueISK_SL_SL_NS1F_6thread17LinearCombinationISK_Li1EffLNS1K_9ScaleType4KindE0ELNS_15FloatRoundStyleE2ESK_EENS1_15EpilogueDefaultEEEEEvvEEEEvNT_6ParamsE)
        /*0014*/ 	.word	0x00000000


	//----- nvinfo : EIATTR_MIN_STACK_SIZE
	.align		4
.L_14:
        /*0018*/ 	.byte	0x04, 0x12
        /*001a*/ 	.short	(.L_16 - .L_15)
	.align		4
.L_15:
        /*001c*/ 	.word	index@(_ZN7cutlass13device_kernelINS_4gemm6kernel13GemmUniversalIN4cute5tupleIJiiiiEEENS1_10collective13CollectiveMmaINS1_37MainloopSm90TmaGmmaWarpSpecializedFP8ILi3ENS5_IJNS4_1CILi2EEENSA_ILi1EEESC_EEENS1_35KernelTmaWarpSpecializedCooperativeEEENS5_IJNSA_ILi128EEENSA_ILi64EEENSA_ILi32EEEEEENS_12float_e4m3_tENS5_IJlSC_lEEESK_SL_NS4_8TiledMMAINS4_8MMA_AtomIJNS4_4SM904GMMA30MMA_64x64x32_F32E4M3E4M3_SS_TNILNSP_7ScaleInE1ELSR_1EEEEEENS4_6LayoutISD_NS5_IJSC_NSA_ILi0EEESV_EEEEENS5_IJNS4_10UnderscoreESY_SY_EEEEENS4_13SM90_TMA_LOADENS4_14ComposedLayoutINS4_7SwizzleILi1ELi4ELi3EEENS4_18smem_ptr_flag_bitsILi8EEENSU_INS5_IJNSA_ILi8EEESI_EEENS5_IJSI_SC_EEEEEEEvNS4_8identityENS4_23SM90_TMA_LOAD_MULTICASTES1B_vS1C_EENS_8epilogue10collective6detail29Sm90TmaWarpSpecializedAdapterINS1G_15DefaultEpilogueISK_SL_SL_NS1F_6thread17LinearCombinationISK_Li1EffLNS1K_9ScaleType4KindE0ELNS_15FloatRoundStyleE2ESK_EENS1_15EpilogueDefaultEEEEEvvEEEEvNT_6ParamsE)
        /*0020*/ 	.word	0x00000000
.L_16:


//--------------------- .nv.compat                --------------------------
	.section	.nv.compat,"",@"SHT_CUDA_COMPAT_INFO"
	.align	4
        /*0000*/ 	.byte	0x02, 0x09, 0x01, 0x00, 0x02, 0x02, 0x04, 0x00, 0x02, 0x05, 0x05, 0x00, 0x03, 0x07, 0x01, 0x01
        /*0010*/ 	.byte	0x02, 0x03, 0x01, 0x00, 0x02, 0x06, 0x01, 0x00, 0x04, 0x0b, 0x08, 0x00, 0x00, 0x00, 0x00, 0x00
        /*0020*/ 	.byte	0x00, 0x00, 0x00, 0x00


//--------------------- .nv.info._ZN7cutlass13device_kernelINS_4gemm6kernel13GemmUniversalIN4cute5tupleIJiiiiEEENS1_10collective13CollectiveMmaINS1_37MainloopSm90TmaGmmaWarpSpecializedFP8ILi3ENS5_IJNS4_1CILi2EEENSA_ILi1EEESC_EEENS1_35KernelTmaWarpSpecializedCooperativeEEENS5_IJNSA_ILi128EEENSA_ILi64EEENSA_ILi32EEEEEENS_12float_e4m3_tENS5_IJlSC_lEEESK_SL_NS4_8TiledMMAINS4_8MMA_AtomIJNS4_4SM904GMMA30MMA_64x64x32_F32E4M3E4M3_SS_TNILNSP_7ScaleInE1ELSR_1EEEEEENS4_6LayoutISD_NS5_IJSC_NSA_ILi0EEESV_EEEEENS5_IJNS4_10UnderscoreESY_SY_EEEEENS4_13SM90_TMA_LOADENS4_14ComposedLayoutINS4_7SwizzleILi1ELi4ELi3EEENS4_18smem_ptr_flag_bitsILi8EEENSU_INS5_IJNSA_ILi8EEESI_EEENS5_IJSI_SC_EEEEEEEvNS4_8identityENS4_23SM90_TMA_LOAD_MULTICASTES1B_vS1C_EENS_8epilogue10collective6detail29Sm90TmaWarpSpecializedAdapterINS1G_15DefaultEpilogueISK_SL_SL_NS1F_6thread17LinearCombinationISK_Li1EffLNS1K_9ScaleType4KindE0ELNS_15FloatRoundStyleE2ESK_EENS1_15EpilogueDefaultEEEEEvvEEEEvNT_6ParamsE --------------------------
	.section	.nv.info._ZN7cutlass13device_kernelINS_4gemm6kernel13GemmUniversalIN4cute5tupleIJiiiiEEENS1_10collective13CollectiveMmaINS1_37MainloopSm90TmaGmmaWarpSpecializedFP8ILi3ENS5_IJNS4_1CILi2EEENSA_ILi1EEESC_EEENS1_35KernelTmaWarpSpecializedCooperativeEEENS5_IJNSA_ILi128EEENSA_ILi64EEENSA_ILi32EEEEEENS_12float_e4m3_tENS5_IJlSC_lEEESK_SL_NS4_8TiledMMAINS4_8MMA_AtomIJNS4_4SM904GMMA30MMA_64x64x32_F32E4M3E4M3_SS_TNILNSP_7ScaleInE1ELSR_1EEEEEENS4_6LayoutISD_NS5_IJSC_NSA_ILi0EEESV_EEEEENS5_IJNS4_10UnderscoreESY_SY_EEEEENS4_13SM90_TMA_LOADENS4_14ComposedLayoutINS4_7SwizzleILi1ELi4ELi3EEENS4_18smem_ptr_flag_bitsILi8EEENSU_INS5_IJNSA_ILi8EEESI_EEENS5_IJSI_SC_EEEEEEEvNS4_8identityENS4_23SM90_TMA_LOAD_MULTICASTES1B_vS1C_EENS_8epilogue10collective6detail29Sm90TmaWarpSpecializedAdapterINS1G_15DefaultEpilogueISK_SL_SL_NS1F_6thread17LinearCombinationISK_Li1EffLNS1K_9ScaleType4KindE0ELNS_15FloatRoundStyleE2ESK_EENS1_15EpilogueDefaultEEEEEvvEEEEvNT_6ParamsE,"",@"SHT_CUDA_INFO"
	.sectionflags	@""
	.align	4


	//----- nvinfo : EIATTR_CUDA_API_VERSION
	.align		4
        /*0000*/ 	.byte	0x04, 0x37
        /*0002*/ 	.short	(.L_18 - .L_17)
.L_17:
        /*0004*/ 	.word	0x00000082


	//----- nvinfo : EIATTR_KPARAM_INFO
	.align		4
.L_18:
        /*0008*/ 	.byte	0x04, 0x17
        /*000a*/ 	.short	(.L_20 - .L_19)
.L_19:
        /*000c*/ 	.word	0x00000000
        /*0010*/ 	.short	0x0000
        /*0012*/ 	.short	0x0070
        /*0014*/ 	.byte	0x00, 0xf0, 0x01, 0x10


	//----- nvinfo : EIATTR_SPARSE_MMA_MASK
	.align		4
.L_20:
        /*0018*/ 	.byte	0x03, 0x50
        /*001a*/ 	.short	0x0000


	//----- nvinfo : EIATTR_MAXREG_COUNT
	.align		4
        /*001c*/ 	.byte	0x03, 0x1b
        /*001e*/ 	.short	0x00a8


	//----- nvinfo : EIATTR_NUM_BARRIERS
	.align		4
        /*0020*/ 	.byte	0x02, 0x4c
        /*0022*/ 	.byte	0x01
	.zero		1


	//----- nvinfo : EIATTR_MERCURY_ISA_VERSION
	.align		4
        /*0024*/ 	.byte	0x03, 0x5f
        /*0026*/ 	.short	0x0101


	//----- nvinfo : EIATTR_INT_WARP_WIDE_INSTR_OFFSETS
	.align		4
        /*0028*/ 	.byte	0x04, 0x31
        /*002a*/ 	.short	(.L_22 - .L_21)


	//   ....[0]....
.L_21:
        /*002c*/ 	.word	0x00000450


	//   ....[1]....
        /*0030*/ 	.word	0x00000580


	//   ....[2]....
        /*0034*/ 	.word	0x00000660


	//----- nvinfo : EIATTR_COOP_GROUP_MASK_REGIDS
	.align		4
.L_22:
        /*0038*/ 	.byte	0x04, 0x29
        /*003a*/ 	.short	(.L_24 - .L_23)


	//   ....[0]....
.L_23:
        /*003c*/ 	.word	0xffffffff


	//   ....[1]....
        /*0040*/ 	.word	0xffffffff


	//   ....[2]....
        /*0044*/ 	.word	0xffffffff


	//   ....[3]....
        /*0048*/ 	.word	0xffffffff


	//   ....[4]....
        /*004c*/ 	.word	0xffffffff


	//   ....[5]....
        /*0050*/ 	.word	0xffffffff


	//----- nvinfo : EIATTR_COOP_GROUP_INSTR_OFFSETS
	.align		4
.L_24:
        /*0054*/ 	.byte	0x04, 0x28
        /*0056*/ 	.short	(.L_26 - .L_25)


	//   ....[0]....
.L_25:
        /*0058*/ 	.word	0x00000060


	//   ....[1]....
        /*005c*/ 	.word	0x00000070


	//   ....[2]....
        /*0060*/ 	.word	0x00000130


	//   ....[3]....
        /*0064*/ 	.word	0x000002b0


	//   ....[4]....
        /*0068*/ 	.word	0x000007d0


	//   ....[5]....
        /*006c*/ 	.word	0x00001240


	//----- nvinfo : EIATTR_REG_RECONFIG
	.align		4
.L_26:
        /*0070*/ 	.byte	0x01, 0x54
	.zero		2


	//----- nvinfo : EIATTR_MBARRIER_INSTR_OFFSETS
	.align		4
        /*0074*/ 	.byte	0x04, 0x39
        /*0076*/ 	.short	(.L_28 - .L_27)


	//   ....[0]....
.L_27:
        /*0078*/ 	.word	0x00000230
        /*007c*/ 	.word	0x000000ff
        /*0080*/ 	.word	0x00000000
        /*0084*/ 	.short	0x0100
        /*0086*/ 	.byte	0x08
	.zero		1


	//   ....[1]....
        /*0088*/ 	.word	0x00000240
        /*008c*/ 	.word	0x000000ff
        /*0090*/ 	.word	0x00000018
        /*0094*/ 	.short	0x0100
        /*0096*/ 	.byte	0x08
	.zero		1


	//   ....[2]....
        /*0098*/ 	.word	0x00000250
        /*009c*/ 	.word	0x000000ff
        /*00a0*/ 	.word	0x00000008
        /*00a4*/ 	.short	0x0100
        /*00a6*/ 	.byte	0x08
	.zero		1


	//   ....[3]....
        /*00a8*/ 	.word	0x00000260
        /*00ac*/ 	.word	0x000000ff
        /*00b0*/ 	.word	0x00000020
        /*00b4*/ 	.short	0x0100
        /*00b6*/ 	.byte	0x08
	.zero		1


	//   ....[4]....
        /*00b8*/ 	.word	0x00000270
        /*00bc*/ 	.word	0x000000ff
        /*00c0*/ 	.word	0x00000010
        /*00c4*/ 	.short	0x0100
        /*00c6*/ 	.byte	0x08
	.zero		1


	//   ....[5]....
        /*00c8*/ 	.word	0x00000280
        /*00cc*/ 	.word	0x000000ff
        /*00d0*/ 	.word	0x00000028
        /*00d4*/ 	.short	0x0100
        /*00d6*/ 	.byte	0x08
	.zero		1


	//   ....[6]....
        /*00d8*/ 	.word	0x000006e0
        /*00dc*/ 	.word	0x000000ff
        /*00e0*/ 	.word	0x00000040
        /*00e4*/ 	.short	0x0100
        /*00e6*/ 	.byte	0x06
	.zero		1


	//   ....[7]....
        /*00e8*/ 	.word	0x00000770
        /*00ec*/ 	.word	0x000000ff
        /*00f0*/ 	.word	0x00000048
        /*00f4*/ 	.short	0x0100
        /*00f6*/ 	.byte	0x06
	.zero		1


	//   ....[8]....
        /*00f8*/ 	.word	0x00001580
        /*00fc*/ 	.word	0x000000ff
        /*0100*/ 	.word	0x00000000
        /*0104*/ 	.short	0x010a
        /*0106*/ 	.byte	0x06
	.zero		1


	//   ....[9]....
        /*0108*/ 	.word	0x000015c0
        /*010c*/ 	.word	0x000000ff
        /*0110*/ 	.word	0x00000000
        /*0114*/ 	.short	0x010a
        /*0116*/ 	.byte	0x06
	.zero		1


	//   ....[10]....
        /*0118*/ 	.word	0x00001bb0
        /*011c*/ 	.word	0x000000ff
        /*0120*/ 	.word	0x00000000
        /*0124*/ 	.short	0x010a
        /*0126*/ 	.byte	0x0c
	.zero		1


	//   ....[11]....
        /*0128*/ 	.word	0x00001bf0
        /*012c*/ 	.word	0x000000ff
        /*0130*/ 	.word	0x00000000
        /*0134*/ 	.short	0x010a
        /*0136*/ 	.byte	0x0c
	.zero		1


	//   ....[12]....
        /*0138*/ 	.word	0x00001fd0
        /*013c*/ 	.word	0x0000000a
        /*0140*/ 	.word	0x00000000
        /*0144*/ 	.short	0x0101
        /*0146*/ 	.byte	0x3f
	.zero		1


	//   ....[13]....
        /*0148*/ 	.word	0x00002470
        /*014c*/ 	.word	0x00000008
        /*0150*/ 	.word	0x00000000
        /*0154*/ 	.short	0x0101
        /*0156*/ 	.byte	0x3f
	.zero		1


	//   ....[14]....
        /*0158*/ 	.word	0x00005d30
        /*015c*/ 	.word	0x00000015
        /*0160*/ 	.word	0x00000018
        /*0164*/ 	.short	0x010a
        /*0166*/ 	.byte	0x3f
	.zero		1


	//   ....[15]....
        /*0168*/ 	.word	0x000060b0
        /*016c*/ 	.word	0x00000008
        /*0170*/ 	.word	0x00000048
        /*0174*/ 	.short	0x0101
        /*0176*/ 	.byte	0x3f
	.zero		1


	//   ....[16]....
        /*0178*/ 	.word	0x000067e0
        /*017c*/ 	.word	0x00000007
        /*0180*/ 	.word	0x00000000
        /*0184*/ 	.short	0x010a
        /*0186*/ 	.byte	0x3f
	.zero		1


	//   ....[17]....
        /*0188*/ 	.word	0x00006860
        /*018c*/ 	.word	0x00000006
        /*0190*/ 	.word	0x00000000
        /*0194*/ 	.short	0x010a
        /*0196*/ 	.byte	0x3f
	.zero		1


	//   ....[18]....
        /*0198*/ 	.word	0x000068f0
        /*019c*/ 	.word	0x00000003
        /*01a0*/ 	.word	0x00000000
        /*01a4*/ 	.short	0x010a
        /*01a6*/ 	.byte	0x3f
	.zero		1


	//   ....[19]....
        /*01a8*/ 	.word	0x00006960
        /*01ac*/ 	.word	0x00000009
        /*01b0*/ 	.word	0x00000000
        /*01b4*/ 	.short	0x010a
        /*01b6*/ 	.byte	0x3f
	.zero		1


	//   ....[20]....
        /*01b8*/ 	.word	0x000069c0
        /*01bc*/ 	.word	0x0000000b
        /*01c0*/ 	.word	0x00000000
        /*01c4*/ 	.short	0x010a
        /*01c6*/ 	.byte	0x3f
	.zero		1


	//   ....[21]....
        /*01c8*/ 	.word	0x00006a90
        /*01cc*/ 	.word	0x00000015
        /*01d0*/ 	.word	0x00000018
        /*01d4*/ 	.short	0x010a
        /*01d6*/ 	.byte	0x3f
	.zero		1


	//   ....[22]....
        /*01d8*/ 	.word	0x00006b60
        /*01dc*/ 	.word	0x00000007
        /*01e0*/ 	.word	0x00000000
        /*01e4*/ 	.short	0x010a
        /*01e6*/ 	.byte	0x3f
	.zero		1


	//   ....[23]....
        /*01e8*/ 	.word	0x00006bb0
        /*01ec*/ 	.word	0x00000006
        /*01f0*/ 	.word	0x00000000
        /*01f4*/ 	.short	0x010a
        /*01f6*/ 	.byte	0x3f
	.zero		1


	//----- nvinfo : EIATTR_NUM_MBARRIERS
	.align		4
.L_28:
        /*01f8*/ 	.byte	0x03, 0x38
        /*01fa*/ 	.short	0x0008


	//----- nvinfo : EIATTR_EXIT_INSTR_OFFSETS
	.align		4
        /*01fc*/ 	.byte	0x04, 0x1c
        /*01fe*/ 	.short	(.L_30 - .L_29)


	//   ....[0]....
.L_29:
        /*0200*/ 	.word	0x00000930


	//   ....[1]....
        /*0204*/ 	.word	0x00001110


	//   ....[2]....
        /*0208*/ 	.word	0x00005440


	//   ....[3]....
        /*020c*/ 	.word	0x000059a0


	//   ....[4]....
        /*0210*/ 	.word	0x00006940


	//----- nvinfo : EIATTR_MAX_THREADS
	.align		4
.L_30:
        /*0214*/ 	.byte	0x04, 0x05
        /*0216*/ 	.short	(.L_32 - .L_31)
.L_31:
        /*0218*/ 	.word	0x00000180
        /*021c*/ 	.word	0x00000001
        /*0220*/ 	.word	0x00000001


	//----- nvinfo : EIATTR_CRS_STACK_SIZE
	.align		4
.L_32:
        /*0224*/ 	.byte	0x04, 0x1e
        /*0226*/ 	.short	(.L_34 - .L_33)
.L_33:
        /*0228*/ 	.word	0x00000000


	//----- nvinfo : EIATTR_CBANK_PARAM_SIZE
	.align		4
.L_34:
        /*022c*/ 	.byte	0x03, 0x19
        /*022e*/ 	.short	0x0470


	//----- nvinfo : EIATTR_PARAM_CBANK
	.align		4
        /*0230*/ 	.byte	0x04, 0x0a
        /*0232*/ 	.short	(.L_36 - .L_35)
	.align		4
.L_35:
        /*0234*/ 	.word	index@(.nv.constant0._ZN7cutlass13device_kernelINS_4gemm6kernel13GemmUniversalIN4cute5tupleIJiiiiEEENS1_10collective13CollectiveMmaINS1_37MainloopSm90TmaGmmaWarpSpecializedFP8ILi3ENS5_IJNS4_1CILi2EEENSA_ILi1EEESC_EEENS1_35KernelTmaWarpSpecializedCooperativeEEENS5_IJNSA_ILi128EEENSA_ILi64EEENSA_ILi32EEEEEENS_12float_e4m3_tENS5_IJlSC_lEEESK_SL_NS4_8TiledMMAINS4_8MMA_AtomIJNS4_4SM904GMMA30MMA_64x64x32_F32E4M3E4M3_SS_TNILNSP_7ScaleInE1ELSR_1EEEEEENS4_6LayoutISD_NS5_IJSC_NSA_ILi0EEESV_EEEEENS5_IJNS4_10UnderscoreESY_SY_EEEEENS4_13SM90_TMA_LOADENS4_14ComposedLayoutINS4_7SwizzleILi1ELi4ELi3EEENS4_18smem_ptr_flag_bitsILi8EEENSU_INS5_IJNSA_ILi8EEESI_EEENS5_IJSI_SC_EEEEEEEvNS4_8identityENS4_23SM90_TMA_LOAD_MULTICASTES1B_vS1C_EENS_8epilogue10collective6detail29Sm90TmaWarpSpecializedAdapterINS1G_15DefaultEpilogueISK_SL_SL_NS1F_6thread17LinearCombinationISK_Li1EffLNS1K_9ScaleType4KindE0ELNS_15FloatRoundStyleE2ESK_EENS1_15EpilogueDefaultEEEEEvvEEEEvNT_6ParamsE)
        /*0238*/ 	.short	0x0210
        /*023a*/ 	.short	0x0470


	//----- nvinfo : EIATTR_SW_WAR
	.align		4
.L_36:
        /*023c*/ 	.byte	0x04, 0x36
        /*023e*/ 	.short	(.L_38 - .L_37)
.L_37:
        /*0240*/ 	.word	0x00000008
.L_38:


//--------------------- .nv.callgraph             --------------------------
	.section	.nv.callgraph,"",@"SHT_CUDA_CALLGRAPH"
	.align	4
	.sectionentsize	8
	.align		4
        /*0000*/ 	.word	0x00000000
	.align		4
        /*0004*/ 	.word	0xffffffff
	.align		4
        /*0008*/ 	.word	0x00000000
	.align		4
        /*000c*/ 	.word	0xfffffffe
	.align		4
        /*0010*/ 	.word	0x00000000
	.align		4
        /*0014*/ 	.word	0xfffffffd
	.align		4
        /*0018*/ 	.word	0x00000000
	.align		4
        /*001c*/ 	.word	0xfffffffc


//--------------------- .nv.constant4             --------------------------
	.section	.nv.constant4,"a",@progbits
	.align	8
	.align		8
.nv.constant4:
        /*0000*/ 	.dword	_ZN39_INTERNAL_24e5fdfd_4_k_cu_45718683_36274cuda3std3__45__cpo5beginE
	.align		8
        /*0008*/ 	.dword	_ZN39_INTERNAL_24e5fdfd_4_k_cu_45718683_36274cuda3std3__45__cpo3endE
	.align		8
        /*0010*/ 	.dword	_ZN39_INTERNAL_24e5fdfd_4_k_cu_45718683_36274cuda3std3__45__cpo6cbeginE
	.align		8
        /*0018*/ 	.dword	_ZN39_INTERNAL_24e5fdfd_4_k_cu_45718683_36274cuda3std3__45__cpo4cendE
	.align		8
        /*0020*/ 	.dword	_ZN39_INTERNAL_24e5fdfd_4_k_cu_45718683_36274cuda3std3__441_GLOBAL__N__24e5fdfd_4_k_cu_45718683_36276ignoreE
	.align		8
        /*0028*/ 	.dword	_ZN39_INTERNAL_24e5fdfd_4_k_cu_45718683_36274cuda3std3__419piecewise_constructE
	.align		8
        /*0030*/ 	.dword	_ZN39_INTERNAL_24e5fdfd_4_k_cu_45718683_36274cuda3std3__48in_placeE
	.align		8
        /*0038*/ 	.dword	_ZN39_INTERNAL_24e5fdfd_4_k_cu_45718683_36274cuda3std6ranges3__45__cpo4swapE
	.align		8
        /*0040*/ 	.dword	_ZN39_INTERNAL_24e5fdfd_4_k_cu_45718683_36274cuda3std6ranges3__45__cpo9iter_moveE
	.align		8
        /*0048*/ 	.dword	_ZN39_INTERNAL_24e5fdfd_4_k_cu_45718683_36274cute7productE
	.align		8
        /*0050*/ 	.dword	_ZN39_INTERNAL_24e5fdfd_4_k_cu_45718683_36274cute1_E


//--------------------- .text._ZN7cutlass13device_kernelINS_4gemm6kernel13GemmUniversalIN4cute5tupleIJiiiiEEENS1_10collective13CollectiveMmaINS1_37MainloopSm90TmaGmmaWarpSpecializedFP8ILi3ENS5_IJNS4_1CILi2EEENSA_ILi1EEESC_EEENS1_35KernelTmaWarpSpecializedCooperativeEEENS5_IJNSA_ILi128EEENSA_ILi64EEENSA_ILi32EEEEEENS_12float_e4m3_tENS5_IJlSC_lEEESK_SL_NS4_8TiledMMAINS4_8MMA_AtomIJNS4_4SM904GMMA30MMA_64x64x32_F32E4M3E4M3_SS_TNILNSP_7ScaleInE1ELSR_1EEEEEENS4_6LayoutISD_NS5_IJSC_NSA_ILi0EEESV_EEEEENS5_IJNS4_10UnderscoreESY_SY_EEEEENS4_13SM90_TMA_LOADENS4_14ComposedLayoutINS4_7SwizzleILi1ELi4ELi3EEENS4_18smem_ptr_flag_bitsILi8EEENSU_INS5_IJNSA_ILi8EEESI_EEENS5_IJSI_SC_EEEEEEEvNS4_8identityENS4_23SM90_TMA_LOAD_MULTICASTES1B_vS1C_EENS_8epilogue10collective6detail29Sm90TmaWarpSpecializedAdapterINS1G_15DefaultEpilogueISK_SL_SL_NS1F_6thread17LinearCombinationISK_Li1EffLNS1K_9ScaleType4KindE0ELNS_15FloatRoundStyleE2ESK_EENS1_15EpilogueDefaultEEEEEvvEEEEvNT_6ParamsE --------------------------
	.section	.text._ZN7cutlass13device_kernelINS_4gemm6kernel13GemmUniversalIN4cute5tupleIJiiiiEEENS1_10collective13CollectiveMmaINS1_37MainloopSm90TmaGmmaWarpSpecializedFP8ILi3ENS5_IJNS4_1CILi2EEENSA_ILi1EEESC_EEENS1_35KernelTmaWarpSpecializedCooperativeEEENS5_IJNSA_ILi128EEENSA_ILi64EEENSA_ILi32EEEEEENS_12float_e4m3_tENS5_IJlSC_lEEESK_SL_NS4_8TiledMMAINS4_8MMA_AtomIJNS4_4SM904GMMA30MMA_64x64x32_F32E4M3E4M3_SS_TNILNSP_7ScaleInE1ELSR_1EEEEEENS4_6LayoutISD_NS5_IJSC_NSA_ILi0EEESV_EEEEENS5_IJNS4_10UnderscoreESY_SY_EEEEENS4_13SM90_TMA_LOADENS4_14ComposedLayoutINS4_7SwizzleILi1ELi4ELi3EEENS4_18smem_ptr_flag_bitsILi8EEENSU_INS5_IJNSA_ILi8EEESI_EEENS5_IJSI_SC_EEEEEEEvNS4_8identityENS4_23SM90_TMA_LOAD_MULTICASTES1B_vS1C_EENS_8epilogue10collective6detail29Sm90TmaWarpSpecializedAdapterINS1G_15DefaultEpilogueISK_SL_SL_NS1F_6thread17LinearCombinationISK_Li1EffLNS1K_9ScaleType4KindE0ELNS_15FloatRoundStyleE2ESK_EENS1_15EpilogueDefaultEEEEEvvEEEEvNT_6ParamsE,"ax",@progbits
	.align	128
.text._ZN7cutlass13device_kernelINS_4gemm6kernel13GemmUniversalIN4cute5tupleIJiiiiEEENS1_10collective13CollectiveMmaINS1_37MainloopSm90TmaGmmaWarpSpecializedFP8ILi3ENS5_IJNS4_1CILi2EEENSA_ILi1EEESC_EEENS1_35KernelTmaWarpSpecializedCooperativeEEENS5_IJNSA_ILi128EEENSA_ILi64EEENSA_ILi32EEEEEENS_12float_e4m3_tENS5_IJlSC_lEEESK_SL_NS4_8TiledMMAINS4_8MMA_AtomIJNS4_4SM904GMMA30MMA_64x64x32_F32E4M3E4M3_SS_TNILNSP_7ScaleInE1ELSR_1EEEEEENS4_6LayoutISD_NS5_IJSC_NSA_ILi0EEESV_EEEEENS5_IJNS4_10UnderscoreESY_SY_EEEEENS4_13SM90_TMA_LOADENS4_14ComposedLayoutINS4_7SwizzleILi1ELi4ELi3EEENS4_18smem_ptr_flag_bitsILi8EEENSU_INS5_IJNSA_ILi8EEESI_EEENS5_IJSI_SC_EEEEEEEvNS4_8identityENS4_23SM90_TMA_LOAD_MULTICASTES1B_vS1C_EENS_8epilogue10collective6detail29Sm90TmaWarpSpecializedAdapterINS1G_15DefaultEpilogueISK_SL_SL_NS1F_6thread17LinearCombinationISK_Li1EffLNS1K_9ScaleType4KindE0ELNS_15FloatRoundStyleE2ESK_EENS1_15EpilogueDefaultEEEEEvvEEEEvNT_6ParamsE:
        .type           _ZN7cutlass13device_kernelINS_4gemm6kernel13GemmUniversalIN4cute5tupleIJiiiiEEENS1_10collective13CollectiveMmaINS1_37MainloopSm90TmaGmmaWarpSpecializedFP8ILi3ENS5_IJNS4_1CILi2EEENSA_ILi1EEESC_EEENS1_35KernelTmaWarpSpecializedCooperativeEEENS5_IJNSA_ILi128EEENSA_ILi64EEENSA_ILi32EEEEEENS_12float_e4m3_tENS5_IJlSC_lEEESK_SL_NS4_8TiledMMAINS4_8MMA_AtomIJNS4_4SM904GMMA30MMA_64x64x32_F32E4M3E4M3_SS_TNILNSP_7ScaleInE1ELSR_1EEEEEENS4_6LayoutISD_NS5_IJSC_NSA_ILi0EEESV_EEEEENS5_IJNS4_10UnderscoreESY_SY_EEEEENS4_13SM90_TMA_LOADENS4_14ComposedLayoutINS4_7SwizzleILi1ELi4ELi3EEENS4_18smem_ptr_flag_bitsILi8EEENSU_INS5_IJNSA_ILi8EEESI_EEENS5_IJSI_SC_EEEEEEEvNS4_8identityENS4_23SM90_TMA_LOAD_MULTICASTES1B_vS1C_EENS_8epilogue10collective6detail29Sm90TmaWarpSpecializedAdapterINS1G_15DefaultEpilogueISK_SL_SL_NS1F_6thread17LinearCombinationISK_Li1EffLNS1K_9ScaleType4KindE0ELNS_15FloatRoundStyleE2ESK_EENS1_15EpilogueDefaultEEEEEvvEEEEvNT_6ParamsE,@function
        .size           _ZN7cutlass13device_kernelINS_4gemm6kernel13GemmUniversalIN4cute5tupleIJiiiiEEENS1_10collective13CollectiveMmaINS1_37MainloopSm90TmaGmmaWarpSpecializedFP8ILi3ENS5_IJNS4_1CILi2EEENSA_ILi1EEESC_EEENS1_35KernelTmaWarpSpecializedCooperativeEEENS5_IJNSA_ILi128EEENSA_ILi64EEENSA_ILi32EEEEEENS_12float_e4m3_tENS5_IJlSC_lEEESK_SL_NS4_8TiledMMAINS4_8MMA_AtomIJNS4_4SM904GMMA30MMA_64x64x32_F32E4M3E4M3_SS_TNILNSP_7ScaleInE1ELSR_1EEEEEENS4_6LayoutISD_NS5_IJSC_NSA_ILi0EEESV_EEEEENS5_IJNS4_10UnderscoreESY_SY_EEEEENS4_13SM90_TMA_LOADENS4_14ComposedLayoutINS4_7SwizzleILi1ELi4ELi3EEENS4_18smem_ptr_flag_bitsILi8EEENSU_INS5_IJNSA_ILi8EEESI_EEENS5_IJSI_SC_EEEEEEEvNS4_8identityENS4_23SM90_TMA_LOAD_MULTICASTES1B_vS1C_EENS_8epilogue10collective6detail29Sm90TmaWarpSpecializedAdapterINS1G_15DefaultEpilogueISK_SL_SL_NS1F_6thread17LinearCombinationISK_Li1EffLNS1K_9ScaleType4KindE0ELNS_15FloatRoundStyleE2ESK_EENS1_15EpilogueDefaultEEEEEvvEEEEvNT_6ParamsE,(.L_x_140 - _ZN7cutlass13device_kernelINS_4gemm6kernel13GemmUniversalIN4cute5tupleIJiiiiEEENS1_10collective13CollectiveMmaINS1_37MainloopSm90TmaGmmaWarpSpecializedFP8ILi3ENS5_IJNS4_1CILi2EEENSA_ILi1EEESC_EEENS1_35KernelTmaWarpSpecializedCooperativeEEENS5_IJNSA_ILi128EEENSA_ILi64EEENSA_ILi32EEEEEENS_12float_e4m3_tENS5_IJlSC_lEEESK_SL_NS4_8TiledMMAINS4_8MMA_AtomIJNS4_4SM904GMMA30MMA_64x64x32_F32E4M3E4M3_SS_TNILNSP_7ScaleInE1ELSR_1EEEEEENS4_6LayoutISD_NS5_IJSC_NSA_ILi0EEESV_EEEEENS5_IJNS4_10UnderscoreESY_SY_EEEEENS4_13SM90_TMA_LOADENS4_14ComposedLayoutINS4_7SwizzleILi1ELi4ELi3EEENS4_18smem_ptr_flag_bitsILi8EEENSU_INS5_IJNSA_ILi8EEESI_EEENS5_IJSI_SC_EEEEEEEvNS4_8identityENS4_23SM90_TMA_LOAD_MULTICASTES1B_vS1C_EENS_8epilogue10collective6detail29Sm90TmaWarpSpecializedAdapterINS1G_15DefaultEpilogueISK_SL_SL_NS1F_6thread17LinearCombinationISK_Li1EffLNS1K_9ScaleType4KindE0ELNS_15FloatRoundStyleE2ESK_EENS1_15EpilogueDefaultEEEEEvvEEEEvNT_6ParamsE)
        .other          _ZN7cutlass13device_kernelINS_4gemm6kernel13GemmUniversalIN4cute5tupleIJiiiiEEENS1_10collective13CollectiveMmaINS1_37MainloopSm90TmaGmmaWarpSpecializedFP8ILi3ENS5_IJNS4_1CILi2EEENSA_ILi1EEESC_EEENS1_35KernelTmaWarpSpecializedCooperativeEEENS5_IJNSA_ILi128EEENSA_ILi64EEENSA_ILi32EEEEEENS_12float_e4m3_tENS5_IJlSC_lEEESK_SL_NS4_8TiledMMAINS4_8MMA_AtomIJNS4_4SM904GMMA30MMA_64x64x32_F32E4M3E4M3_SS_TNILNSP_7ScaleInE1ELSR_1EEEEEENS4_6LayoutISD_NS5_IJSC_NSA_ILi0EEESV_EEEEENS5_IJNS4_10UnderscoreESY_SY_EEEEENS4_13SM90_TMA_LOADENS4_14ComposedLayoutINS4_7SwizzleILi1ELi4ELi3EEENS4_18smem_ptr_flag_bitsILi8EEENSU_INS5_IJNSA_ILi8EEESI_EEENS5_IJSI_SC_EEEEEEEvNS4_8identityENS4_23SM90_TMA_LOAD_MULTICASTES1B_vS1C_EENS_8epilogue10collective6detail29Sm90TmaWarpSpecializedAdapterINS1G_15DefaultEpilogueISK_SL_SL_NS1F_6thread17LinearCombinationISK_Li1EffLNS1K_9ScaleType4KindE0ELNS_15FloatRoundStyleE2ESK_EENS1_15EpilogueDefaultEEEEEvvEEEEvNT_6ParamsE,@"STO_CUDA_ENTRY STV_DEFAULT"
_ZN7cutlass13device_kernelINS_4gemm6kernel13GemmUniversalIN4cute5tupleIJiiiiEEENS1_10collective13CollectiveMmaINS1_37MainloopSm90TmaGmmaWarpSpecializedFP8ILi3ENS5_IJNS4_1CILi2EEENSA_ILi1EEESC_EEENS1_35KernelTmaWarpSpecializedCooperativeEEENS5_IJNSA_ILi128EEENSA_ILi64EEENSA_ILi32EEEEEENS_12float_e4m3_tENS5_IJlSC_lEEESK_SL_NS4_8TiledMMAINS4_8MMA_AtomIJNS4_4SM904GMMA30MMA_64x64x32_F32E4M3E4M3_SS_TNILNSP_7ScaleInE1ELSR_1EEEEEENS4_6LayoutISD_NS5_IJSC_NSA_ILi0EEESV_EEEEENS5_IJNS4_10UnderscoreESY_SY_EEEEENS4_13SM90_TMA_LOADENS4_14ComposedLayoutINS4_7SwizzleILi1ELi4ELi3EEENS4_18smem_ptr_flag_bitsILi8EEENSU_INS5_IJNSA_ILi8EEESI_EEENS5_IJSI_SC_EEEEEEEvNS4_8identityENS4_23SM90_TMA_LOAD_MULTICASTES1B_vS1C_EENS_8epilogue10collective6detail29Sm90TmaWarpSpecializedAdapterINS1G_15DefaultEpilogueISK_SL_SL_NS1F_6thread17LinearCombinationISK_Li1EffLNS1K_9ScaleType4KindE0ELNS_15FloatRoundStyleE2ESK_EENS1_15EpilogueDefaultEEEEEvvEEEEvNT_6ParamsE:
[----:B------:R-:W-:Y:S01]  /*0000*/  LDC R1, c[0x0][0x28] ;  /* 0x00000a00ff017b82 */ /* 0x000fe20000000800 */
[----:B------:R-:W0:Y:S01]  /*0010*/  S2R R0, SR_TID.X ;  /* 0x0000000000007919 */ /* 0x000e220000002100 */
[----:B------:R-:W-:Y:S01]  /*0020*/  ELECT P0, URZ, PT ;  /* 0x00000000003f782f */ /* 0x000fe20003800000 */
[----:B------:R-:W-:Y:S01]  /*0030*/  BSSY B0, `(.L_x_0) ;  /* 0x000000f000007945 */ /* 0x000fe20003800000 */
[--C-:B0-----:R-:W-:Y:S02]  /*0040*/  SHF.R.U32.HI R2, RZ, 0x5, R0.reuse ;  /* 0x00000005ff027819 */ /* 0x101fe40000011600 */
[----:B------:R-:W-:-:S03]  /*0050*/  SHF.R.U32.HI R3, RZ, 0x7, R0 ;  /* 0x00000007ff037819 */ /* 0x000fc60000011600 */
[----:B------:R-:W0:Y:S04]  /*0060*/  SHFL.IDX PT, R7, R2, RZ, 0x1f ;  /* 0x00001fff02077589 */ /* 0x000e2800000e0000 */
[----:B------:R1:W2:Y:S01]  /*0070*/  SHFL.IDX PT, R4, R3, RZ, 0x1f ;  /* 0x00001fff03047589 */ /* 0x0002a200000e0000 */
[----:B0-----:R-:W-:-:S13]  /*0080*/  ISETP.NE.OR P0, PT, R7, RZ, !P0 ;  /* 0x000000ff0700720c */ /* 0x001fda0004705670 */
[----:B-12---:R-:W-:Y:S05]  /*0090*/  @P0 BRA `(.L_x_1) ;  /* 0x0000000000200947 */ /* 0x006fea0003800000 */
[----:B------:R-:W-:Y:S02]  /*00a0*/  ULDC.64 UR4, c[0x0][0x198] ;  /* 0x0000660000047ab9 */ /* 0x000fe40000000a00 */
[----:B------:R-:W-:Y:S02]  /*00b0*/  UIADD3 UR6, UP0, UR4, 0xf0, URZ ;  /* 0x000000f004067890 */ /* 0x000fe4000ff1e03f */
[----:B------:R-:W-:Y:S02]  /*00c0*/  UIADD3 UR4, UP1, UR4, 0x1f0, URZ ;  /* 0x000001f004047890 */ /* 0x000fe4000ff3e03f */
[----:B------:R-:W-:Y:S02]  /*00d0*/  UIADD3.X UR7, URZ, UR5, URZ, UP0, !UPT ;  /* 0x000000053f077290 */ /* 0x000fe400087fe43f */
[----:B------:R-:W-:-:S07]  /*00e0*/  UIADD3.X UR5, URZ, UR5, URZ, UP1, !UPT ;  /* 0x000000053f057290 */ /* 0x000fce0008ffe43f */
[----:B------:R0:W-:Y:S02]  /*00f0*/  UTMACCTL.PF [UR6] ;  /* 0x00000000060079b9 */ /* 0x0001e40008040000 */
[----:B------:R0:W-:Y:S02]  /*0100*/  UTMACCTL.PF [UR4] ;  /* 0x00000000040079b9 */ /* 0x0001e40008040000 */
[----:B0-----:R-:W-:Y:S01]  /*0110*/  NOP ;  /* 0x0000000000007918 */ /* 0x001fe20000000000 */
.L_x_1:
[----:B------:R-:W-:Y:S05]  /*0120*/  BSYNC B0 ;  /* 0x0000000000007941 */ /* 0x000fea0003800000 */
.L_x_0:
[----:B------:R-:W0:Y:S02]  /*0130*/  SHFL.IDX PT, R3, R2, RZ, 0x1f ;  /* 0x00001fff02037589 */ /* 0x000e2400000e0000 */
[----:B0-----:R-:W-:-:S13]  /*0140*/  ISETP.NE.AND P0, PT, R3, RZ, PT ;  /* 0x000000ff0300720c */ /* 0x001fda0003f05270 */
[----:B------:R-:W-:Y:S05]  /*0150*/  @P0 BRA `(.L_x_2) ;  /* 0x0000000000500947 */ /* 0x000fea0003800000 */
[----:B------:R-:W0:Y:S01]  /*0160*/  S2UR UR8, SR_CgaCtaId ;  /* 0x00000000000879c3 */ /* 0x000e220000008800 */
[----:B------:R-:W-:Y:S01]  /*0170*/  UMOV UR4, 0x400 ;  /* 0x0000040000047882 */ /* 0x000fe20000000000 */
[----:B------:R-:W-:Y:S01]  /*0180*/  UMOV UR5, 0x1 ;  /* 0x0000000100057882 */ /* 0x000fe20000000000 */
[----:B------:R-:W-:Y:S01]  /*0190*/  UMOV UR6, 0x4 ;  /* 0x0000000400067882 */ /* 0x000fe20000000000 */
[----:B------:R-:W-:Y:S01]  /*01a0*/  ELECT P0, URZ, PT ;  /* 0x00000000003f782f */ /* 0x000fe20003800000 */
[----:B------:R-:W-:-:S04]  /*01b0*/  UIADD3 UR6, -UR6, 0x100000, URZ ;  /* 0x0010000006067890 */ /* 0x000fc8000fffe13f */
[----:B------:R-:W-:Y:S02]  /*01c0*/  USHF.L.U32 UR7, UR6, 0xb, URZ ;  /* 0x0000000b06077899 */ /* 0x000fe4000800063f */
[----:B------:R-:W-:Y:S02]  /*01d0*/  USHF.L.U32 UR6, UR6, 0x1, URZ ;  /* 0x0000000106067899 */ /* 0x000fe4000800063f */
[----:B0-----:R-:W-:Y:S02]  /*01e0*/  ULEA UR8, UR8, UR4, 0x18 ;  /* 0x0000000408087291 */ /* 0x001fe4000f8ec03f */
[----:B------:R-:W-:-:S04]  /*01f0*/  UIADD3 UR4, -UR5, 0x100000, URZ ;  /* 0x0010000005047890 */ /* 0x000fc8000fffe13f */
[----:B------:R-:W-:Y:S02]  /*0200*/  USHF.L.U32 UR5, UR4, 0xb, URZ ;  /* 0x0000000b04057899 */ /* 0x000fe4000800063f */
[----:B------:R-:W-:Y:S01]  /*0210*/  USHF.L.U32 UR4, UR4, 0x1, URZ ;  /* 0x0000000104047899 */ /* 0x000fe2000800063f */
[----:B------:R-:W0:Y:S11]  /*0220*/  FENCE.VIEW.ASYNC.S ;  /* 0x00000000000073c6 */ /* 0x000e360000000000 */
[----:B0-----:R0:W1:Y:S01]  /*0230*/  SYNCS.EXCH.64 URZ, [UR8], UR4 ;  /* 0x00000004083f75b2 */ /* 0x0010620008000100 */
[----:B------:R0:W2:Y:S01]  /*0240*/  SYNCS.EXCH.64 URZ, [UR8+0x18], UR6 ;  /* 0x00001806083f75b2 */ /* 0x0000a20008000100 */
[----:B------:R0:W3:Y:S01]  /*0250*/  SYNCS.EXCH.64 URZ, [UR8+0x8], UR4 ;  /* 0x00000804083f75b2 */ /* 0x0000e20008000100 */
[----:B------:R0:W4:Y:S01]  /*0260*/  SYNCS.EXCH.64 URZ, [UR8+0x20], UR6 ;  /* 0x00002006083f75b2 */ /* 0x0001220008000100 */
[----:B------:R0:W0:Y:S01]  /*0270*/  SYNCS.EXCH.64 URZ, [UR8+0x10], UR4 ;  /* 0x00001004083f75b2 */ /* 0x0000220008000100 */
[----:B------:R0:W0:Y:S01]  /*0280*/  SYNCS.EXCH.64 URZ, [UR8+0x28], UR6 ;  /* 0x00002806083f75b2 */ /* 0x0000220008000100 */
[----:B------:R-:W-:Y:S01]  /*0290*/  NOP ;  /* 0x0000000000007918 */ /* 0x000fe20000000000 */
.L_x_2:
[----:B------:R-:W-:Y:S01]  /*02a0*/  SHF.R.S32.HI R5, RZ, 0x1f, R0 ;  /* 0x0000001fff057819 */ /* 0x000fe20000011400 */
[----:B------:R-:W5:Y:S01]  /*02b0*/  SHFL.IDX PT, R2, R2, RZ, 0x1f ;  /* 0x00001fff02027589 */ /* 0x000f6200000e0000 */
[----:B0-----:R-:W0:Y:S01]  /*02c0*/  S2UR UR8, SR_CTAID.X ;  /* 0x00000000000879c3 */ /* 0x001e220000002500 */
[----:B------:R-:W-:Y:S02]  /*02d0*/  ELECT P0, URZ, PT ;  /* 0x00000000003f782f */ /* 0x000fe40003800000 */
[----:B------:R-:W-:Y:S01]  /*02e0*/  LEA.HI R5, R5, R0, RZ, 0x7 ;  /* 0x0000000005057211 */ /* 0x000fe200078f38ff */
[----:B------:R-:W1:Y:S01]  /*02f0*/  S2R R8, SR_CTAID.Y ;  /* 0x0000000000087919 */ /* 0x000e620000002600 */
[----:B------:R-:W-:Y:S01]  /*0300*/  ULDC UR4, c[0x0][0x150] ;  /* 0x0000540000047ab9 */ /* 0x000fe20000000800 */
[----:B------:R-:W-:Y:S01]  /*0310*/  VIADD R16, R4, 0xffffffff ;  /* 0xffffffff04107836 */ /* 0x000fe20000000000 */
[----:B------:R-:W-:Y:S01]  /*0320*/  LOP3.LUT R5, R5, 0xffffff80, RZ, 0xc0, !PT ;  /* 0xffffff8005057812 */ /* 0x000fe200078ec0ff */
[----:B------:R-:W-:Y:S01]  /*0330*/  NOP ;  /* 0x0000000000007918 */ /* 0x000fe20000000000 */
[----:B------:R-:W2:Y:S01]  /*0340*/  LDC R12, c[0x0][0x144] ;  /* 0x00005100ff0c7b82 */ /* 0x000ea20000000800 */
[----:B------:R-:W-:Y:S01]  /*0350*/  NOP ;  /* 0x0000000000007918 */ /* 0x000fe20000000000 */
[----:B------:R-:W-:Y:S01]  /*0360*/  ISETP.GE.U32.AND P6, PT, R16, 0x2, PT ;  /* 0x000000021000780c */ /* 0x000fe20003fc6070 */
[----:B------:R-:W-:Y:S01]  /*0370*/  IMAD.IADD R5, R0, 0x1, -R5 ;  /* 0x0000000100057824 */ /* 0x000fe200078e0a05 */
[----:B------:R-:W-:-:S04]  /*0380*/  ISETP.NE.AND P3, PT, R4, RZ, PT ;  /* 0x000000ff0400720c */ /* 0x000fc80003f65270 */
[----:B------:R-:W-:Y:S01]  /*0390*/  SHF.R.S32.HI R6, RZ, 0x1f, R5 ;  /* 0x0000001fff067819 */ /* 0x000fe20000011405 */
[----:B------:R-:W3:Y:S03]  /*03a0*/  LDC R14, c[0x0][0x140] ;  /* 0x00005000ff0e7b82 */ /* 0x000ee60000000800 */
[----:B------:R-:W-:Y:S02]  /*03b0*/  LEA.HI R6, R6, R5, RZ, 0x3 ;  /* 0x0000000506067211 */ /* 0x000fe400078f18ff */
[----:B-----5:R-:W-:Y:S02]  /*03c0*/  ISETP.NE.OR P0, PT, R2, RZ, !P0 ;  /* 0x000000ff0200720c */ /* 0x020fe40004705670 */
[--C-:B------:R-:W-:Y:S02]  /*03d0*/  SHF.R.S32.HI R2, RZ, 0x3, R6.reuse ;  /* 0x00000003ff027819 */ /* 0x100fe40000011406 */
[----:B------:R-:W-:-:S02]  /*03e0*/  SHF.R.S32.HI R11, RZ, 0x1f, R6 ;  /* 0x0000001fff0b7819 */ /* 0x000fc40000011406 */
[----:B------:R-:W-:Y:S02]  /*03f0*/  SHF.R.S32.HI R6, RZ, 0x1f, R3 ;  /* 0x0000001fff067819 */ /* 0x000fe40000011403 */
[----:B0-----:R-:W-:Y:S02]  /*0400*/  I2FP.F32.U32 R10, UR8 ;  /* 0x00000008000a7c45 */ /* 0x001fe40008201000 */
[----:B------:R-:W-:Y:S02]  /*0410*/  LEA.HI R11, R11, R2, RZ, 0x2 ;  /* 0x000000020b0b7211 */ /* 0x000fe400078f10ff */
[----:B------:R-:W-:Y:S01]  /*0420*/  LEA.HI R6, R6, R3, RZ, 0x2 ;  /* 0x0000000306067211 */ /* 0x000fe200078f10ff */
[----:B------:R-:W-:Y:S01]  /*0430*/  FMUL R10, R10, UR4 ;  /* 0x000000040a0a7c20 */ /* 0x000fe20008400000 */
[----:B------:R-:W-:Y:S01]  /*0440*/  LOP3.LUT R11, R11, 0xfffffffc, RZ, 0xc0, !PT ;  /* 0xfffffffc0b0b7812 */ /* 0x000fe200078ec0ff */
[----:B------:R-:W-:Y:S01]  /*0450*/  VOTEU.ALL UP0, P0 ;  /* 0x00000000003f7886 */ /* 0x000fe20000000000 */
[----:B------:R-:W-:Y:S01]  /*0460*/  LOP3.LUT R6, R6, 0x3ffffffc, RZ, 0xc0, !PT ;  /* 0x3ffffffc06067812 */ /* 0x000fe200078ec0ff */
[----:B------:R-:W-:Y:S01]  /*0470*/  ULDC UR4, c[0x0][0x154] ;  /* 0x0000550000047ab9 */ /* 0x000fe20000000800 */
[----:B-1----:R-:W-:Y:S01]  /*0480*/  I2FP.F32.U32 R13, R8 ;  /* 0x00000008000d7245 */ /* 0x002fe20000201000 */
[----:B------:R-:W0:Y:S01]  /*0490*/  F2I.U32.TRUNC.NTZ R10, R10 ;  /* 0x0000000a000a7305 */ /* 0x000e22000020f000 */
[----:B------:R-:W-:Y:S01]  /*04a0*/  IMAD.IADD R11, R2, 0x1, -R11 ;  /* 0x00000001020b7824 */ /* 0x000fe200078e0a0b */
[----:B------:R-:W1:Y:S01]  /*04b0*/  @!UP0 S2UR UR7, SR_CgaCtaId ;  /* 0x00000000000789c3 */ /* 0x000e620000008800 */
[----:B------:R-:W-:-:S02]  /*04c0*/  IMAD.IADD R6, R3, 0x1, -R6 ;  /* 0x0000000103067824 */ /* 0x000fc400078e0a06 */
[----:B------:R-:W-:Y:S01]  /*04d0*/  FMUL R13, R13, UR4 ;  /* 0x000000040d0d7c20 */ /* 0x000fe20008400000 */
[----:B------:R-:W-:Y:S01]  /*04e0*/  UMOV UR4, 0x20 ;  /* 0x0000002000047882 */ /* 0x000fe20000000000 */
[----:B------:R-:W-:Y:S01]  /*04f0*/  @!UP0 UMOV UR6, 0x400 ;  /* 0x0000040000068882 */ /* 0x000fe20000000000 */
[----:B------:R-:W-:Y:S01]  /*0500*/  IMAD R6, R6, 0x4, R11 ;  /* 0x0000000406067824 */ /* 0x000fe200078e020b */
[----:B------:R-:W-:-:S04]  /*0510*/  @!UP0 UIADD3 UR4, -UR4, 0x100000, URZ ;  /* 0x0010000004048890 */ /* 0x000fc8000fffe13f */
[----:B------:R-:W-:Y:S02]  /*0520*/  @!UP0 USHF.L.U32 UR5, UR4, 0xb, URZ ;  /* 0x0000000b04058899 */ /* 0x000fe4000800063f */
[----:B------:R-:W-:Y:S01]  /*0530*/  @!UP0 USHF.L.U32 UR4, UR4, 0x1, URZ ;  /* 0x0000000104048899 */ /* 0x000fe2000800063f */
[----:B---3--:R-:W-:Y:S01]  /*0540*/  ISETP.EQ.U32.AND P2, PT, R14, 0x1, PT ;  /* 0x000000010e00780c */ /* 0x008fe20003f42070 */
[----:B------:R-:W3:Y:S01]  /*0550*/  LDC R11, c[0x0][0x148] ;  /* 0x00005200ff0b7b82 */ /* 0x000ee20000000800 */
[----:B------:R-:W5:Y:S01]  /*0560*/  F2I.U32.TRUNC.NTZ R13, R13 ;  /* 0x0000000d000d7305 */ /* 0x000f62000020f000 */
[----:B------:R-:W-:Y:S01]  /*0570*/  LEA.HI R2, R6, R6, RZ, 0x1 ;  /* 0x0000000606027211 */ /* 0x000fe200078f08ff */
[----:B------:R-:W-:Y:S01]  /*0580*/  VOTEU.ALL UP1, P0 ;  /* 0x00000000003f7886 */ /* 0x000fe20000020000 */
[----:B0-----:R-:W-:Y:S02]  /*0590*/  IMAD.MOV R15, RZ, RZ, -R10 ;  /* 0x000000ffff0f7224 */ /* 0x001fe400078e0a0a */
[----:B------:R-:W-:-:S02]  /*05a0*/  LOP3.LUT R3, R2, 0xfffffffe, RZ, 0xc0, !PT ;  /* 0xfffffffe02037812 */ /* 0x000fc400078ec0ff */
[----:B------:R-:W-:Y:S01]  /*05b0*/  SHF.R.S32.HI R2, RZ, 0x1f, R7 ;  /* 0x0000001fff027819 */ /* 0x000fe20000011407 */
[----:B--2---:R-:W-:Y:S02]  /*05c0*/  IMAD R10, R12, R15, UR8 ;  /* 0x000000080c0a7e24 */ /* 0x004fe4000f8e020f */
[----:B------:R-:W-:Y:S01]  /*05d0*/  IMAD.IADD R3, R6, 0x1, -R3 ;  /* 0x0000000106037824 */ /* 0x000fe200078e0a03 */
[----:B------:R-:W-:-:S04]  /*05e0*/  LEA.HI R2, R2, R7, RZ, 0x2 ;  /* 0x0000000702027211 */ /* 0x000fc800078f10ff */
[----:B------:R-:W-:Y:S01]  /*05f0*/  ISETP.NE.AND P4, PT, R3, R10, PT ;  /* 0x0000000a0300720c */ /* 0x000fe20003f85270 */
[----:B------:R-:W-:Y:S01]  /*0600*/  IMAD.SHL.U32 R3, R6, 0x4, RZ ;  /* 0x0000000406037824 */ /* 0x000fe200078e00ff */
[----:B------:R-:W-:Y:S01]  /*0610*/  LOP3.LUT R2, R2, 0xfffffffc, RZ, 0xc0, !PT ;  /* 0xfffffffc02027812 */ /* 0x000fe200078ec0ff */
[----:B-----5:R-:W-:Y:S01]  /*0620*/  IMAD.MOV R20, RZ, RZ, -R13 ;  /* 0x000000ffff147224 */ /* 0x020fe200078e0a0d */
[----:B-1----:R-:W-:Y:S02]  /*0630*/  @!UP0 ULEA UR6, UR7, UR6, 0x18 ;  /* 0x0000000607068291 */ /* 0x002fe4000f8ec03f */
[----:B------:R-:W-:Y:S01]  /*0640*/  LOP3.LUT R3, R6, 0xc, R3, 0x78, !PT ;  /* 0x0000000c06037812 */ /* 0x000fe200078e7803 */
[----:B------:R-:W-:Y:S01]  /*0650*/  IMAD.IADD R7, R7, 0x1, -R2 ;  /* 0x0000000107077824 */ /* 0x000fe200078e0a02 */
[----:B------:R-:W-:Y:S01]  /*0660*/  VOTEU.ALL UP0, P0 ;  /* 0x00000000003f7886 */ /* 0x000fe20000000000 */
[----:B---3--:R-:W-:Y:S01]  /*0670*/  IMAD R13, R11, R20, R8 ;  /* 0x000000140b0d7224 */ /* 0x008fe200078e0208 */
[----:B------:R-:W-:Y:S01]  /*0680*/  LOP3.LUT P0, RZ, R5, 0x7, RZ, 0xc0, !PT ;  /* 0x0000000705ff7812 */ /* 0x000fe2000780c0ff */
[----:B------:R-:W-:Y:S01]  /*0690*/  IMAD.MOV.U32 R6, RZ, RZ, 0x1 ;  /* 0x00000001ff067424 */ /* 0x000fe200078e00ff */
[----:B------:R-:W-:-:S02]  /*06a0*/  ISETP.NE.AND P1, PT, R7, 0x3, PT ;  /* 0x000000030700780c */ /* 0x000fc40003f25270 */
[----:B------:R-:W-:Y:S02]  /*06b0*/  @P4 LEA.HI R2, R3, R3, RZ, 0x1 ;  /* 0x0000000303024211 */ /* 0x000fe400078f08ff */
[----:B------:R-:W-:Y:S01]  /*06c0*/  ISETP.EQ.OR P1, PT, R7, RZ, !P1 ;  /* 0x000000ff0700720c */ /* 0x000fe20004f22670 */
[----:B------:R-:W0:Y:S02]  /*06d0*/  FENCE.VIEW.ASYNC.S ;  /* 0x00000000000073c6 */ /* 0x000e240000000000 */
[----:B0-----:R0:W1:Y:S01]  /*06e0*/  @!UP0 SYNCS.EXCH.64 URZ, [UR6+0x40], UR4 ;  /* 0x00004004063f85b2 */ /* 0x0010620008000100 */
[----:B------:R-:W-:Y:S02]  /*06f0*/  @P4 SHF.R.S32.HI R2, RZ, 0x1, R2 ;  /* 0x00000001ff024819 */ /* 0x000fe40000011402 */
[----:B------:R-:W-:Y:S02]  /*0700*/  ISETP.LT.U32.AND P0, PT, R3, 0x2, !P0 ;  /* 0x000000020300780c */ /* 0x000fe40004701070 */
[----:B------:R-:W-:-:S02]  /*0710*/  @P4 ISETP.NE.AND P5, PT, R2, R13, PT ;  /* 0x0000000d0200420c */ /* 0x000fc40003fa5270 */
[----:B------:R-:W-:Y:S02]  /*0720*/  ISETP.EQ.AND P1, PT, R4, RZ, P1 ;  /* 0x000000ff0400720c */ /* 0x000fe40000f22270 */
[----:B------:R-:W-:Y:S02]  /*0730*/  SEL R5, RZ, 0x1, !P0 ;  /* 0x00000001ff057807 */ /* 0x000fe40004000000 */
[----:B------:R-:W-:Y:S02]  /*0740*/  @P4 SEL R6, RZ, 0x1, P5 ;  /* 0x00000001ff064807 */ /* 0x000fe40002800000 */
[----:B------:R-:W-:Y:S02]  /*0750*/  SEL R2, RZ, 0x1, !P1 ;  /* 0x00000001ff027807 */ /* 0x000fe40004800000 */
[----:B------:R-:W-:Y:S01]  /*0760*/  LOP3.LUT R6, R6, R5, RZ, 0xc0, !PT ;  /* 0x0000000506067212 */ /* 0x000fe200078ec0ff */
[----:B------:R0:W2:Y:S01]  /*0770*/  @!UP1 SYNCS.EXCH.64 URZ, [UR6+0x48], UR4 ;  /* 0x00004804063f95b2 */ /* 0x0000a20008000100 */
[----:B------:R-:W-:Y:S01]  /*0780*/  SEL R2, R2, 0x2, P6 ;  /* 0x0000000202027807 */ /* 0x000fe20003000000 */
[----:B------:R-:W-:Y:S01]  /*0790*/  NOP ;  /* 0x0000000000007918 */ /* 0x000fe20000000000 */
[----:B------:R-:W-:Y:S05]  /*07a0*/  @!P2 BRA `(.L_x_3) ;  /* 0x000000000008a947 */ /* 0x000fea0003800000 */
[----:B-12-4-:R-:W-:Y:S01]  /*07b0*/  UCGABAR_ARV ;  /* 0x00000000000079c7 */ /* 0x016fe20008000000 */
[----:B------:R-:W-:Y:S05]  /*07c0*/  BRA `(.L_x_4) ;  /* 0x0000000000047947 */ /* 0x000fea0003800000 */
.L_x_3:
[----:B-12-4-:R-:W-:Y:S01]  /*07d0*/  NOP ;  /* 0x0000000000007918 */ /* 0x016fe20000000000 */
.L_x_4:
[----:B------:R-:W1:Y:S01]  /*07e0*/  LDC R4, c[0x0][0x65c] ;  /* 0x00019700ff047b82 */ /* 0x000e620000000800 */
[----:B------:R-:W-:Y:S01]  /*07f0*/  IMAD.MOV.U32 R5, RZ, RZ, RZ ;  /* 0x000000ffff057224 */ /* 0x000fe200078e00ff */
[----:B-1----:R-:W-:Y:S01]  /*0800*/  ISETP.NE.AND P4, PT, R4, 0x1, PT ;  /* 0x000000010400780c */ /* 0x002fe20003f85270 */
[----:B------:R-:W-:-:S12]  /*0810*/  IMAD.U32 R4, RZ, RZ, UR8 ;  /* 0x00000008ff047e24 */ /* 0x000fd8000f8e00ff */
[----:B------:R-:W1:Y:S01]  /*0820*/  @P4 LDC R15, c[0x0][0x10] ;  /* 0x00000400ff0f4b82 */ /* 0x000e620000000800 */
[----:B------:R-:W-:Y:S02]  /*0830*/  @P4 IMAD.MOV.U32 R9, RZ, RZ, RZ ;  /* 0x000000ffff094224 */ /* 0x000fe400078e00ff */
[----:B------:R-:W-:-:S05]  /*0840*/  @P4 IMAD.MOV.U32 R17, RZ, RZ, RZ ;  /* 0x000000ffff114224 */ /* 0x000fca00078e00ff */
[----:B------:R-:W2:Y:S01]  /*0850*/  @!P4 LDC R13, c[0x0][0xc] ;  /* 0x00000300ff0dcb82 */ /* 0x000ea20000000800 */
[----:B-1----:R-:W-:-:S04]  /*0860*/  @P4 IMAD.WIDE.U32 R14, R15, UR8, R8 ;  /* 0x000000080f0e4c25 */ /* 0x002fc8000f8e0008 */
[----:B--2---:R-:W-:-:S04]  /*0870*/  @!P4 IMAD.WIDE.U32 R12, R8, R13, R4 ;  /* 0x0000000d080cc225 */ /* 0x004fc800078e0004 */
[----:B------:R-:W-:Y:S02]  /*0880*/  @P4 IMAD.MOV.U32 R4, RZ, RZ, R14 ;  /* 0x000000ffff044224 */ /* 0x000fe400078e000e */
[----:B------:R-:W-:Y:S02]  /*0890*/  @P4 IMAD.IADD R5, R15, 0x1, R17 ;  /* 0x000000010f054824 */ /* 0x000fe400078e0211 */
[----:B------:R-:W-:Y:S02]  /*08a0*/  @!P4 IMAD.MOV.U32 R4, RZ, RZ, R12 ;  /* 0x000000ffff04c224 */ /* 0x000fe400078e000c */
[----:B------:R-:W-:Y:S01]  /*08b0*/  @!P4 IMAD.MOV.U32 R5, RZ, RZ, R13 ;  /* 0x000000ffff05c224 */ /* 0x000fe200078e000d */
[----:B------:R-:W-:Y:S06]  /*08c0*/  @!P2 BRA `(.L_x_5) ;  /* 0x00000000000ca947 */ /* 0x000fec0003800000 */
[----:B------:R-:W-:Y:S01]  /*08d0*/  UCGABAR_WAIT ;  /* 0x0000000000007dc7 */ /* 0x000fe20008000000 */
[----:B------:R-:W-:Y:S01]  /*08e0*/  CCTL.IVALL ;  /* 0x00000000ff00798f */ /* 0x000fe20002000000 */
[----:B------:R-:W-:Y:S05]  /*08f0*/  BRA `(.L_x_6) ;  /* 0x0000000000047947 */ /* 0x000fea0003800000 */
.L_x_5:
[----:B------:R-:W-:Y:S06]  /*0900*/  BAR.SYNC.DEFER_BLOCKING 0x0 ;  /* 0x0000000000007b1d */ /* 0x000fec0000010000 */
.L_x_6:
[----:B------:R-:W-:Y:S05]  /*0910*/  @!P3 BRA `(.L_x_7) ;  /* 0x0000004800ccb947 */ /* 0x000fea0003800000 */
[----:B------:R-:W-:-:S13]  /*0920*/  ISETP.GT.U32.AND P0, PT, R16, 0x1, PT ;  /* 0x000000011000780c */ /* 0x000fda0003f04070 */
[----:B0-----:R-:W-:Y:S05]  /*0930*/  @P0 EXIT ;  /* 0x000000000000094d */ /* 0x001fea0003800000 */
[----:B------:R-:W-:Y:S01]  /*0940*/  ULDC.64 UR4, c[0x0][0x650] ;  /* 0x0001940000047ab9 */ /* 0x000fe20000000a00 */
[----:B------:R-:W-:Y:S01]  /*0950*/  PRMT R14, RZ, 0x7610, R14 ;  /* 0x00007610ff0e7816 */ /* 0x000fe2000000000e */
[----:B------:R-:W-:Y:S01]  /*0960*/  IMAD.MOV.U32 R71, RZ, RZ, -0x1 ;  /* 0xffffffffff477424 */ /* 0x000fe200078e00ff */
[----:B------:R-:W-:Y:S01]  /*0970*/  ISETP.GE.U32.AND P0, PT, R4, UR4, PT ;  /* 0x0000000404007c0c */ /* 0x000fe2000bf06070 */
[----:B------:R-:W-:Y:S02]  /*0980*/  IMAD.MOV.U32 R15, RZ, RZ, -0x1 ;  /* 0xffffffffff0f7424 */ /* 0x000fe400078e00ff */
[----:B------:R-:W-:Y:S01]  /*0990*/  IMAD.MOV.U32 R73, RZ, RZ, -0x1 ;  /* 0xffffffffff497424 */ /* 0x000fe200078e00ff */
[----:B------:R-:W-:-:S13]  /*09a0*/  ISETP.GE.U32.AND.EX P0, PT, R5, UR5, PT, P0 ;  /* 0x0000000505007c0c */ /* 0x000fda000bf06100 */
[----:B------:R-:W-:Y:S05]  /*09b0*/  @P0 BRA `(.L_x_8) ;  /* 0x0000000400240947 */ /* 0x000fea0003800000 */
[----:B------:R-:W0:Y:S01]  /*09c0*/  LDC.64 R22, c[0x0][0x628] ;  /* 0x00018a00ff167b82 */ /* 0x000e220000000a00 */
[----:B------:R-:W-:Y:S02]  /*09d0*/  IMAD.MOV.U32 R12, RZ, RZ, R4 ;  /* 0x000000ffff0c7224 */ /* 0x000fe400078e0004 */
[----:B------:R-:W-:-:S05]  /*09e0*/  IMAD.MOV.U32 R13, RZ, RZ, R5 ;  /* 0x000000ffff0d7224 */ /* 0x000fca00078e0005 */
[----:B------:R-:W1:Y:S08]  /*09f0*/  LDC R18, c[0x0][0x630] ;  /* 0x00018c00ff127b82 */ /* 0x000e700000000800 */
[----:B------:R-:W2:Y:S01]  /*0a00*/  LDC.64 R24, c[0x0][0x620] ;  /* 0x00018800ff187b82 */ /* 0x000ea20000000a00 */
[----:B0-----:R-:W-:-:S04]  /*0a10*/  ISETP.NE.U32.AND P0, PT, R22, RZ, PT ;  /* 0x000000ff1600720c */ /* 0x001fc80003f05070 */
[----:B------:R-:W-:-:S13]  /*0a20*/  ISETP.NE.AND.EX P0, PT, R23, RZ, PT, P0 ;  /* 0x000000ff1700720c */ /* 0x000fda0003f05300 */
[----:B-12---:R-:W-:Y:S05]  /*0a30*/  @!P0 BRA `(.L_x_9) ;  /* 0x0000000000288947 */ /* 0x006fea0003800000 */
[----:B------:R-:W0:Y:S02]  /*0a40*/  LDC R7, c[0x0][0x634] ;  /* 0x00018d00ff077b82 */ /* 0x000e240000000800 */
[----:B0-----:R-:W-:-:S05]  /*0a50*/  IADD3 R7, P0, R4, R7, RZ ;  /* 0x0000000704077210 */ /* 0x001fca0007f1e0ff */
[----:B------:R-:W-:-:S04]  /*0a60*/  IMAD.X R19, RZ, RZ, R5, P0 ;  /* 0x000000ffff137224 */ /* 0x000fc800000e0605 */
[----:B------:R-:W-:-:S04]  /*0a70*/  IMAD.WIDE.U32 R12, R19, R22, RZ ;  /* 0x00000016130c7225 */ /* 0x000fc800078e00ff */
[----:B------:R-:W-:-:S04]  /*0a80*/  IMAD.WIDE.U32 R14, P0, R7, R23, R12 ;  /* 0x00000017070e7225 */ /* 0x000fc8000780000c */
[----:B------:R-:W-:-:S04]  /*0a90*/  IMAD.WIDE.U32 R12, R7, R22, RZ ;  /* 0x00000016070c7225 */ /* 0x000fc800078e00ff */
[----:B------:R-:W-:Y:S01]  /*0aa0*/  IMAD.X R17, RZ, RZ, RZ, P0 ;  /* 0x000000ffff117224 */ /* 0x000fe200000e06ff */
[----:B------:R-:W-:Y:S01]  /*0ab0*/  IADD3 RZ, P0, R13, R14, RZ ;  /* 0x0000000e0dff7210 */ /* 0x000fe20007f1e0ff */
[----:B------:R-:W-:-:S04]  /*0ac0*/  IMAD.MOV.U32 R16, RZ, RZ, R15 ;  /* 0x000000ffff107224 */ /* 0x000fc800078e000f */
[----:B------:R-:W-:-:S08]  /*0ad0*/  IMAD.WIDE.U32.X R12, R19, R23, R16, P0 ;  /* 0x00000017130c7225 */ /* 0x000fd000000e0410 */
.L_x_9:
[----:B------:R-:W0:Y:S01]  /*0ae0*/  LDC.64 R28, c[0x0][0x640] ;  /* 0x00019000ff1c7b82 */ /* 0x000e220000000a00 */
[--C-:B------:R-:W-:Y:S01]  /*0af0*/  SHF.R.U64 R73, R12, R18, R13.reuse ;  /* 0x000000120c497219 */ /* 0x100fe2000000120d */
[----:B------:R-:W-:Y:S01]  /*0b00*/  IMAD R27, R11, R20, R8 ;  /* 0x000000140b1b7224 */ /* 0x000fe200078e0208 */
[----:B------:R-:W-:Y:S01]  /*0b10*/  SHF.R.U32.HI R7, RZ, R18, R13 ;  /* 0x00000012ff077219 */ /* 0x000fe2000001160d */
[----:B------:R-:W-:Y:S01]  /*0b20*/  IMAD.MOV.U32 R23, RZ, RZ, 0x1 ;  /* 0x00000001ff177424 */ /* 0x000fe200078e00ff */
[----:B------:R-:W-:-:S03]  /*0b30*/  IADD3 R9, P0, RZ, -R73, RZ ;  /* 0x80000049ff097210 */ /* 0x000fc60007f1e0ff */
[----:B------:R-:W1:Y:S02]  /*0b40*/  LDC R22, c[0x0][0x618] ;  /* 0x00018600ff167b82 */ /* 0x000e640000000800 */
[----:B------:R-:W-:Y:S02]  /*0b50*/  IMAD.X R7, RZ, RZ, ~R7, P0 ;  /* 0x000000ffff077224 */ /* 0x000fe400000e0e07 */
[----:B------:R-:W-:-:S04]  /*0b60*/  IMAD.WIDE.U32 R12, R9, R24, R4 ;  /* 0x00000018090c7225 */ /* 0x000fc800078e0004 */
[----:B------:R-:W2:Y:S01]  /*0b70*/  LDC R18, c[0x0][0x608] ;  /* 0x00018200ff127b82 */ /* 0x000ea20000000800 */
[----:B------:R-:W-:Y:S02]  /*0b80*/  IMAD R14, R7, R24, RZ ;  /* 0x00000018070e7224 */ /* 0x000fe400078e02ff */
[----:B------:R-:W-:Y:S02]  /*0b90*/  IMAD.MOV.U32 R7, RZ, RZ, -0x1 ;  /* 0xffffffffff077424 */ /* 0x000fe400078e00ff */
[----:B------:R-:W-:-:S03]  /*0ba0*/  IMAD R9, R9, R25, R14 ;  /* 0x0000001909097224 */ /* 0x000fc600078e020e */
[----:B------:R-:W3:Y:S01]  /*0bb0*/  LDC R26, c[0x0][0x658] ;  /* 0x00019600ff1a7b82 */ /* 0x000ee20000000800 */
[----:B------:R-:W-:Y:S01]  /*0bc0*/  IMAD.IADD R9, R13, 0x1, R9 ;  /* 0x000000010d097824 */ /* 0x000fe200078e0209 */
[----:B0-----:R-:W-:-:S04]  /*0bd0*/  ISETP.NE.U32.AND P0, PT, R28, RZ, PT ;  /* 0x000000ff1c00720c */ /* 0x001fc80003f05070 */
[----:B------:R-:W-:Y:S02]  /*0be0*/  ISETP.NE.AND.EX P0, PT, R29, RZ, PT, P0 ;  /* 0x000000ff1d00720c */ /* 0x000fe40003f05300 */
[----:B------:R-:W0:Y:S01]  /*0bf0*/  LDC R24, c[0x0][0x600] ;  /* 0x00018000ff187b82 */ /* 0x000e220000000800 */
[-CC-:B-1----:R-:W-:Y:S02]  /*0c00*/  SHF.R.U64 R16, R12, R22.reuse, R9.reuse ;  /* 0x000000160c107219 */ /* 0x182fe40000001209 */
[----:B------:R-:W-:-:S05]  /*0c10*/  SHF.R.U32.HI R9, RZ, R22, R9 ;  /* 0x00000016ff097219 */ /* 0x000fca0000011609 */
[----:B------:R-:W1:Y:S01]  /*0c20*/  LDC R19, c[0x0][0x648] ;  /* 0x00019200ff137b82 */ /* 0x000e620000000800 */
[-CC-:B--2---:R-:W-:Y:S02]  /*0c30*/  SHF.R.U64 R22, R16, R18.reuse, R9.reuse ;  /* 0x0000001210167219 */ /* 0x184fe40000001209 */
[----:B------:R-:W-:-:S05]  /*0c40*/  SHF.R.U32.HI R9, RZ, R18, R9 ;  /* 0x00000012ff097219 */ /* 0x000fca0000011609 */
[----:B------:R-:W2:Y:S01]  /*0c50*/  LDC R21, c[0x0][0x638] ;  /* 0x00018e00ff157b82 */ /* 0x000ea20000000800 */
[-CC-:B---3--:R-:W-:Y:S02]  /*0c60*/  SHF.R.U64 R18, R22, R26.reuse, R9.reuse ;  /* 0x0000001a16127219 */ /* 0x188fe40000001209 */
[-C--:B------:R-:W-:Y:S02]  /*0c70*/  SHF.L.U32 R7, R7, R26.reuse, RZ ;  /* 0x0000001a07077219 */ /* 0x080fe400000006ff */
[----:B------:R-:W-:Y:S01]  /*0c80*/  SHF.R.U32.HI R9, RZ, R26, R9 ;  /* 0x0000001aff097219 */ /* 0x000fe20000011609 */
[----:B------:R-:W-:Y:S01]  /*0c90*/  IMAD.MOV.U32 R8, RZ, RZ, R18 ;  /* 0x000000ffff087224 */ /* 0x000fe200078e0012 */
[----:B------:R-:W-:Y:S01]  /*0ca0*/  LOP3.LUT R11, RZ, R7, RZ, 0x33, !PT ;  /* 0x00000007ff0b7212 */ /* 0x000fe200078e33ff */
[----:B------:R-:W3:Y:S01]  /*0cb0*/  LDC R25, c[0x0][0x610] ;  /* 0x00018400ff197b82 */ /* 0x000ee20000000800 */
[----:B------:R-:W-:Y:S05]  /*0cc0*/  @!P0 BRA `(.L_x_10) ;  /* 0x0000000000288947 */ /* 0x000fea0003800000 */
[----:B------:R-:W4:Y:S02]  /*0cd0*/  LDC R7, c[0x0][0x64c] ;  /* 0x00019300ff077b82 */ /* 0x000f240000000800 */
[----:B----4-:R-:W-:-:S05]  /*0ce0*/  IADD3 R7, P0, R18, R7, RZ ;  /* 0x0000000712077210 */ /* 0x010fca0007f1e0ff */
        /* <DEDUP_REMOVED lines=8> */
.L_x_10:
[----:B-1----:R-:W-:Y:S01]  /*0d70*/  SHF.R.U64 R9, R8, R19, R9 ;  /* 0x0000001308097219 */ /* 0x002fe20000001209 */
[----:B------:R-:W-:Y:S01]  /*0d80*/  IMAD.MOV.U32 R14, RZ, RZ, 0x1 ;  /* 0x00000001ff0e7424 */ /* 0x000fe200078e00ff */
[----:B------:R-:W-:Y:S01]  /*0d90*/  LOP3.LUT R8, R22, R11, RZ, 0xc0, !PT ;  /* 0x0000000b16087212 */ /* 0x000fe200078ec0ff */
[----:B0-----:R-:W-:Y:S01]  /*0da0*/  VIADD R11, R24, 0xffffffff ;  /* 0xffffffff180b7836 */ /* 0x001fe20000000000 */
[----:B------:R-:W-:Y:S01]  /*0db0*/  SHF.L.U32 R7, R23, R26, RZ ;  /* 0x0000001a17077219 */ /* 0x000fe200000006ff */
[----:B------:R-:W-:Y:S01]  /*0dc0*/  IMAD.MOV R12, RZ, RZ, -R9 ;  /* 0x000000ffff0c7224 */ /* 0x000fe200078e0a09 */
[----:B------:R-:W-:Y:S02]  /*0dd0*/  SEL R10, R10, R27, !P4 ;  /* 0x0000001b0a0a7207 */ /* 0x000fe40006000000 */
[----:B------:R-:W-:Y:S01]  /*0de0*/  LOP3.LUT R11, R16, R11, RZ, 0xc0, !PT ;  /* 0x0000000b100b7212 */ /* 0x000fe200078ec0ff */
[----:B------:R-:W-:Y:S02]  /*0df0*/  IMAD R9, R7, R9, R8 ;  /* 0x0000000907097224 */ /* 0x000fe400078e0208 */
[----:B--2---:R-:W-:-:S02]  /*0e00*/  IMAD R7, R12, R21, R18 ;  /* 0x000000150c077224 */ /* 0x004fc400078e0212 */
[----:B---3--:R-:W-:Y:S02]  /*0e10*/  IMAD R10, R9, R25, R10 ;  /* 0x00000019090a7224 */ /* 0x008fe400078e020a */
[----:B------:R-:W-:-:S05]  /*0e20*/  IMAD R7, R7, R24, R11 ;  /* 0x0000001807077224 */ /* 0x000fca00078e020b */
[----:B------:R-:W-:Y:S02]  /*0e30*/  SEL R15, R7, R10, !P4 ;  /* 0x0000000a070f7207 */ /* 0x000fe40006000000 */
[----:B------:R-:W-:-:S07]  /*0e40*/  SEL R71, R10, R7, !P4 ;  /* 0x000000070a477207 */ /* 0x000fce0006000000 */
.L_x_8:
[----:B------:R-:W-:-:S08]  /*0e50*/  NOP ;  /* 0x0000000000007918 */ /* 0x000fd00000000000 */
[----:B------:R-:W0:Y:S02]  /*0e60*/  USETMAXREG.TRY_ALLOC.CTAPOOL UP0, 0xe8 ;  /* 0x000000e8000079c8 */ /* 0x000e240008000600 */
[----:B0-----:R-:W-:-:S13]  /*0e70*/  PLOP3.LUT P0, PT, PT, PT, UP0, 0x80, 0x0 ;  /* 0x000000000000781c */ /* 0x001fda0003f0f008 */
[----:B------:R-:W-:Y:S05]  /*0e80*/  @!P0 BRA `(.L_x_8) ;  /* 0xfffffffc00f08947 */ /* 0x000fea000383ffff */
[----:B------:R-:W-:Y:S01]  /*0e90*/  ULDC.64 UR4, c[0x0][0x598] ;  /* 0x0001660000047ab9 */ /* 0x000fe20000000a00 */
[----:B------:R-:W-:Y:S01]  /*0ea0*/  ULDC.64 UR18, c[0x0][0x208] ;  /* 0x0000820000127ab9 */ /* 0x000fe20000000a00 */
[----:B------:R-:W-:-:S04]  /*0eb0*/  ISETP.NE.U32.AND P0, PT, RZ, UR4, PT ;  /* 0x00000004ff007c0c */ /* 0x000fc8000bf05070 */
[----:B------:R-:W-:-:S13]  /*0ec0*/  ISETP.NE.AND.EX P0, PT, RZ, UR5, PT, P0 ;  /* 0x00000005ff007c0c */ /* 0x000fda000bf05300 */
[----:B------:R-:W-:Y:S05]  /*0ed0*/  @!P0 BRA `(.L_x_11) ;  /* 0x00000000001c8947 */ /* 0x000fea0003800000 */
[----:B------:R-:W0:Y:S02]  /*0ee0*/  LDC.64 R8, c[0x0][0x598] ;  /* 0x00016600ff087b82 */ /* 0x000e240000000a00 */
[----:B0-----:R-:W2:Y:S02]  /*0ef0*/  LDG.E.64 R8, desc[UR18][R8.64] ;  /* 0x0000001208087981 */ /* 0x001ea4000c1e1b00 */
[----:B--2---:R-:W-:-:S04]  /*0f00*/  ISETP.NE.U32.AND P0, PT, R8, RZ, PT ;  /* 0x000000ff0800720c */ /* 0x004fc80003f05070 */
[----:B------:R-:W-:-:S13]  /*0f10*/  ISETP.NE.AND.EX P0, PT, R9, RZ, PT, P0 ;  /* 0x000000ff0900720c */ /* 0x000fda0003f05300 */
[----:B------:R-:W-:Y:S05]  /*0f20*/  @!P0 BRA `(.L_x_11) ;  /* 0x0000000000088947 */ /* 0x000fea0003800000 */
[----:B------:R0:W5:Y:S01]  /*0f30*/  LD.E R7, desc[UR18][R8.64] ;  /* 0x0000001208077980 */ /* 0x000162000c101900 */
[----:B------:R-:W-:Y:S05]  /*0f40*/  BRA `(.L_x_12) ;  /* 0x0000000000207947 */ /* 0x000fea0003800000 */
.L_x_11:
[----:B------:R-:W-:Y:S02]  /*0f50*/  ULDC.64 UR4, c[0x0][0x588] ;  /* 0x0001620000047ab9 */ /* 0x000fe40000000a00 */
[----:B------:R-:W-:-:S04]  /*0f60*/  ISETP.NE.U32.AND P0, PT, RZ, UR4, PT ;  /* 0x00000004ff007c0c */ /* 0x000fc8000bf05070 */
[----:B------:R-:W-:-:S13]  /*0f70*/  ISETP.NE.AND.EX P0, PT, RZ, UR5, PT, P0 ;  /* 0x00000005ff007c0c */ /* 0x000fda000bf05300 */
[----:B------:R-:W-:Y:S05]  /*0f80*/  @!P0 BRA `(.L_x_13) ;  /* 0x00000000000c8947 */ /* 0x000fea0003800000 */
[----:B------:R-:W0:Y:S02]  /*0f90*/  LDC.64 R8, c[0x0][0x588] ;  /* 0x00016200ff087b82 */ /* 0x000e240000000a00 */
[----:B0-----:R1:W5:Y:S01]  /*0fa0*/  LDG.E R7, desc[UR18][R8.64] ;  /* 0x0000001208077981 */ /* 0x001362000c1e1900 */
[----:B------:R-:W-:Y:S05]  /*0fb0*/  BRA `(.L_x_12) ;  /* 0x0000000000047947 */ /* 0x000fea0003800000 */
.L_x_13:
[----:B------:R-:W2:Y:S02]  /*0fc0*/  LDC R7, c[0x0][0x580] ;  /* 0x00016000ff077b82 */ /* 0x000ea40000000800 */
.L_x_12:
[----:B------:R-:W-:Y:S02]  /*0fd0*/  ULDC.64 UR4, c[0x0][0x5a0] ;  /* 0x0001680000047ab9 */ /* 0x000fe40000000a00 */
[----:B------:R-:W-:-:S04]  /*0fe0*/  ISETP.NE.U32.AND P0, PT, RZ, UR4, PT ;  /* 0x00000004ff007c0c */ /* 0x000fc8000bf05070 */
[----:B------:R-:W-:-:S13]  /*0ff0*/  ISETP.NE.AND.EX P0, PT, RZ, UR5, PT, P0 ;  /* 0x00000005ff007c0c */ /* 0x000fda000bf05300 */
[----:B------:R-:W-:Y:S05]  /*1000*/  @!P0 BRA `(.L_x_14) ;  /* 0x00000000001c8947 */ /* 0x000fea0003800000 */
[----:B01----:R-:W0:Y:S02]  /*1010*/  LDC.64 R8, c[0x0][0x5a0] ;  /* 0x00016800ff087b82 */ /* 0x003e240000000a00 */
[----:B0-----:R-:W3:Y:S02]  /*1020*/  LDG.E.64 R8, desc[UR18][R8.64] ;  /* 0x0000001208087981 */ /* 0x001ee4000c1e1b00 */
[----:B---3--:R-:W-:-:S04]  /*1030*/  ISETP.NE.U32.AND P0, PT, R8, RZ, PT ;  /* 0x000000ff0800720c */ /* 0x008fc80003f05070 */
[----:B------:R-:W-:-:S13]  /*1040*/  ISETP.NE.AND.EX P0, PT, R9, RZ, PT, P0 ;  /* 0x000000ff0900720c */ /* 0x000fda0003f05300 */
[----:B------:R-:W-:Y:S05]  /*1050*/  @!P0 BRA `(.L_x_14) ;  /* 0x0000000000088947 */ /* 0x000fea0003800000 */
[----:B------:R0:W5:Y:S01]  /*1060*/  LD.E R12, desc[UR18][R8.64] ;  /* 0x00000012080c7980 */ /* 0x000162000c101900 */
[----:B------:R-:W-:Y:S05]  /*1070*/  BRA `(.L_x_15) ;  /* 0x0000000000207947 */ /* 0x000fea0003800000 */
.L_x_14:
[----:B------:R-:W-:Y:S02]  /*1080*/  ULDC.64 UR4, c[0x0][0x590] ;  /* 0x0001640000047ab9 */ /* 0x000fe40000000a00 */
[----:B------:R-:W-:-:S04]  /*1090*/  ISETP.NE.U32.AND P0, PT, RZ, UR4, PT ;  /* 0x00000004ff007c0c */ /* 0x000fc8000bf05070 */
[----:B------:R-:W-:-:S13]  /*10a0*/  ISETP.NE.AND.EX P0, PT, RZ, UR5, PT, P0 ;  /* 0x00000005ff007c0c */ /* 0x000fda000bf05300 */
[----:B------:R-:W-:Y:S05]  /*10b0*/  @!P0 BRA `(.L_x_16) ;  /* 0x00000000000c8947 */ /* 0x000fea0003800000 */
[----:B------:R-:W3:Y:S02]  /*10c0*/  LDC.64 R12, c[0x0][0x590] ;  /* 0x00016400ff0c7b82 */ /* 0x000ee40000000a00 */
[----:B---3--:R3:W5:Y:S01]  /*10d0*/  LDG.E R12, desc[UR18][R12.64] ;  /* 0x000000120c0c7981 */ /* 0x008762000c1e1900 */
[----:B------:R-:W-:Y:S05]  /*10e0*/  BRA `(.L_x_15) ;  /* 0x0000000000047947 */ /* 0x000fea0003800000 */
.L_x_16:
[----:B------:R-:W4:Y:S02]  /*10f0*/  LDC R12, c[0x0][0x584] ;  /* 0x00016100ff0c7b82 */ /* 0x000f240000000800 */
.L_x_15:
[----:B------:R-:W-:-:S13]  /*1100*/  LOP3.LUT P0, RZ, R14, 0xff, RZ, 0xc0, !PT ;  /* 0x000000ff0eff7812 */ /* 0x000fda000780c0ff */
[----:B------:R-:W-:Y:S05]  /*1110*/  @!P0 EXIT ;  /* 0x000000000000894d */ /* 0x000fea0003800000 */
[----:B------:R-:W-:Y:S01]  /*1120*/  ULDC UR4, c[0x0][0x28c] ;  /* 0x0000a30000047ab9 */ /* 0x000fe20000000800 */
[----:B------:R-:W-:Y:S01]  /*1130*/  LOP3.LUT R81, R2, 0x1, RZ, 0xfc, !PT ;  /* 0x0000000102517812 */ /* 0x000fe200078efcff */
[----:B------:R-:W-:-:S04]  /*1140*/  UIADD3 UR4, UR4, 0x1f, URZ ;  /* 0x0000001f04047890 */ /* 0x000fc8000fffe03f */
[----:B------:R-:W-:-:S04]  /*1150*/  USHF.R.S32.HI UR5, URZ, 0x1f, UR4 ;  /* 0x0000001f3f057899 */ /* 0x000fc80008011404 */
[----:B------:R-:W-:-:S03]  /*1160*/  ULEA.HI UR5, UR5, UR4, URZ, 0x5 ;  /* 0x0000000405057291 */ /* 0x000fc6000f8f283f */
[----:B------:R-:W-:Y:S01]  /*1170*/  UMOV UR4, URZ ;  /* 0x0000003f00047c82 */ /* 0x000fe20008000000 */
[----:B------:R-:W-:-:S03]  /*1180*/  USHF.R.S32.HI UR9, URZ, 0x5, UR5 ;  /* 0x000000053f097899 */ /* 0x000fc60008011405 */
[----:B------:R-:W-:-:S09]  /*1190*/  UMOV UR5, URZ ;  /* 0x0000003f00057c82 */ /* 0x000fd20008000000 */
.L_x_107:
[----:B01----:R-:W-:Y:S01]  /*11a0*/  LOP3.LUT R8, R0, 0x80, RZ, 0xc0, !PT ;  /* 0x0000008000087812 */ /* 0x003fe200078ec0ff */
[----:B------:R-:W0:Y:S01]  /*11b0*/  S2UR UR13, SR_CgaCtaId ;  /* 0x00000000000d79c3 */ /* 0x000e220000008800 */
[----:B------:R-:W-:Y:S01]  /*11c0*/  UMOV UR12, 0x400 ;  /* 0x00000400000c7882 */ /* 0x000fe20000000000 */
[----:B------:R-:W-:Y:S01]  /*11d0*/  UMOV UR6, URZ ;  /* 0x0000003f00067c82 */ /* 0x000fe20008000000 */
[----:B------:R-:W-:Y:S01]  /*11e0*/  SHF.R.U32.HI R8, RZ, 0x7, R8 ;  /* 0x00000007ff087819 */ /* 0x000fe20000011608 */
[----:B------:R-:W-:Y:S01]  /*11f0*/  UMOV UR7, URZ ;  /* 0x0000003f00077c82 */ /* 0x000fe20008000000 */
[----:B------:R-:W-:Y:S01]  /*1200*/  UMOV UR16, UR5 ;  /* 0x0000000500107c82 */ /* 0x000fe20008000000 */
[----:B------:R-:W-:Y:S01]  /*1210*/  CS2R R16, SRZ ;  /* 0x0000000000107805 */ /* 0x000fe2000001ff00 */
[----:B---3--:R-:W-:Y:S01]  /*1220*/  IMAD.MOV.U32 R13, RZ, RZ, RZ ;  /* 0x000000ffff0d7224 */ /* 0x008fe200078e00ff */
[----:B------:R-:W1:Y:S01]  /*1230*/  LDC R9, c[0x0][0x28c] ;  /* 0x0000a300ff097b82 */ /* 0x000e620000000800 */
[----:B------:R-:W3:Y:S01]  /*1240*/  SHFL.IDX PT, R8, R8, RZ, 0x1f ;  /* 0x00001fff08087589 */ /* 0x000ee200000e0000 */
[----:B------:R-:W-:-:S02]  /*1250*/  CS2R R18, SRZ ;  /* 0x0000000000127805 */ /* 0x000fc4000001ff00 */
[----:B------:R-:W-:Y:S02]  /*1260*/  CS2R R20, SRZ ;  /* 0x0000000000147805 */ /* 0x000fe4000001ff00 */
[----:B------:R-:W-:Y:S02]  /*1270*/  CS2R R22, SRZ ;  /* 0x0000000000167805 */ /* 0x000fe4000001ff00 */
[----:B------:R-:W-:Y:S02]  /*1280*/  CS2R R56, SRZ ;  /* 0x0000000000387805 */ /* 0x000fe4000001ff00 */
[----:B------:R-:W-:Y:S02]  /*1290*/  CS2R R58, SRZ ;  /* 0x00000000003a7805 */ /* 0x000fe4000001ff00 */
[----:B------:R-:W-:Y:S02]  /*12a0*/  CS2R R60, SRZ ;  /* 0x00000000003c7805 */ /* 0x000fe4000001ff00 */
[----:B------:R-:W-:-:S02]  /*12b0*/  CS2R R62, SRZ ;  /* 0x00000000003e7805 */ /* 0x000fc4000001ff00 */
[----:B------:R-:W-:Y:S02]  /*12c0*/  CS2R R64, SRZ ;  /* 0x0000000000407805 */ /* 0x000fe4000001ff00 */
[----:B------:R-:W-:Y:S02]  /*12d0*/  CS2R R66, SRZ ;  /* 0x0000000000427805 */ /* 0x000fe4000001ff00 */
[----:B------:R-:W-:Y:S01]  /*12e0*/  CS2R R68, SRZ ;  /* 0x0000000000447805 */ /* 0x000fe2000001ff00 */
[----:B------:R-:W-:Y:S01]  /*12f0*/  IMAD.MOV.U32 R70, RZ, RZ, RZ ;  /* 0x000000ffff467224 */ /* 0x000fe200078e00ff */
[----:B------:R-:W-:Y:S01]  /*1300*/  CS2R R74, SRZ ;  /* 0x00000000004a7805 */ /* 0x000fe2000001ff00 */
[----:B------:R-:W-:Y:S01]  /*1310*/  IMAD.MOV.U32 R72, RZ, RZ, RZ ;  /* 0x000000ffff487224 */ /* 0x000fe200078e00ff */
[----:B------:R-:W-:Y:S02]  /*1320*/  CS2R R76, SRZ ;  /* 0x00000000004c7805 */ /* 0x000fe4000001ff00 */
[----:B------:R-:W-:Y:S01]  /*1330*/  CS2R R78, SRZ ;  /* 0x00000000004e7805 */ /* 0x000fe2000001ff00 */
[----:B------:R-:W-:Y:S01]  /*1340*/  IMAD.MOV.U32 R80, RZ, RZ, RZ ;  /* 0x000000ffff507224 */ /* 0x000fe200078e00ff */
[----:B----4-:R-:W-:Y:S01]  /*1350*/  CS2R R24, SRZ ;  /* 0x0000000000187805 */ /* 0x010fe2000001ff00 */
[----:B------:R-:W-:Y:S01]  /*1360*/  IMAD.U32 R14, RZ, RZ, UR4 ;  /* 0x00000004ff0e7e24 */ /* 0x000fe2000f8e00ff */
[----:B------:R-:W-:-:S02]  /*1370*/  CS2R R26, SRZ ;  /* 0x00000000001a7805 */ /* 0x000fc4000001ff00 */
[----:B------:R-:W-:Y:S02]  /*1380*/  CS2R R28, SRZ ;  /* 0x00000000001c7805 */ /* 0x000fe4000001ff00 */
[----:B------:R-:W-:Y:S02]  /*1390*/  CS2R R30, SRZ ;  /* 0x00000000001e7805 */ /* 0x000fe4000001ff00 */
[----:B------:R-:W-:Y:S02]  /*13a0*/  CS2R R32, SRZ ;  /* 0x0000000000207805 */ /* 0x000fe4000001ff00 */
[----:B-1----:R-:W-:Y:S02]  /*13b0*/  ISETP.GE.AND P0, PT, R9, 0x1, PT ;  /* 0x000000010900780c */ /* 0x002fe40003f06270 */
[----:B------:R-:W-:Y:S02]  /*13c0*/  CS2R R34, SRZ ;  /* 0x0000000000227805 */ /* 0x000fe4000001ff00 */
[----:B---3--:R-:W-:-:S02]  /*13d0*/  R2UR UR8, R8 ;  /* 0x00000000080872ca */ /* 0x008fc400000e0000 */
        /* <DEDUP_REMOVED lines=8> */
[----:B------:R-:W-:Y:S02]  /*1460*/  CS2R R52, SRZ ;  /* 0x0000000000347805 */ /* 0x000fe4000001ff00 */
[----:B------:R-:W-:Y:S01]  /*1470*/  CS2R R54, SRZ ;  /* 0x0000000000367805 */ /* 0x000fe2000001ff00 */
[----:B------:R-:W-:-:S04]  /*1480*/  ULEA.HI UR10, UR8, UR8, URZ, 0x1 ;  /* 0x00000008080a7291 */ /* 0x000fc8000f8f083f */
[----:B------:R-:W-:Y:S02]  /*1490*/  ULOP3.LUT UR11, UR10, 0x1ffffe, URZ, 0xc0, !UPT ;  /* 0x001ffffe0a0b7892 */ /* 0x000fe4000f8ec03f */
[----:B0-----:R-:W-:Y:S02]  /*14a0*/  ULEA UR10, UR13, UR12, 0x18 ;  /* 0x0000000c0d0a7291 */ /* 0x001fe4000f8ec03f */
[----:B------:R-:W-:-:S03]  /*14b0*/  UIADD3 UR11, UR8, -UR11, URZ ;  /* 0x8000000b080b7290 */ /* 0x000fc6000fffe03f */
[----:B------:R-:W-:Y:S01]  /*14c0*/  UMOV UR8, URZ ;  /* 0x0000003f00087c82 */ /* 0x000fe20008000000 */
[----:B------:R-:W-:-:S04]  /*14d0*/  ULEA UR11, UR11, UR10, 0xb ;  /* 0x0000000a0b0b7291 */ /* 0x000fc8000f8e583f */
[----:B------:R-:W-:-:S04]  /*14e0*/  UIADD3 UR11, UR11, 0x100, URZ ;  /* 0x000001000b0b7890 */ /* 0x000fc8000fffe03f */
[----:B------:R-:W-:-:S04]  /*14f0*/  USHF.R.U32.HI UR11, URZ, 0x4, UR11 ;  /* 0x000000043f0b7899 */ /* 0x000fc8000801160b */
[----:B------:R-:W-:Y:S01]  /*1500*/  ULOP3.LUT UR11, UR11, 0x3fff, URZ, 0xc0, !UPT ;  /* 0x00003fff0b0b7892 */ /* 0x000fe2000f8ec03f */
[----:B------:R-:W-:Y:S11]  /*1510*/  @!P0 BRA `(.L_x_17) ;  /* 0x0000000400608947 */ /* 0x000ff60003800000 */
[----:B------:R-:W-:-:S13]  /*1520*/  ISETP.NE.AND P1, PT, R81, 0x3, PT ;  /* 0x000000035100780c */ /* 0x000fda0003f25270 */
[----:B------:R-:W-:Y:S05]  /*1530*/  @!P1 BRA `(.L_x_18) ;  /* 0x0000000000049947 */ /* 0x000fea0003800000 */
[----:B------:R-:W-:Y:S01]  /*1540*/  BPT.TRAP 0x1 ;  /* 0x000000040000795c */ /* 0x000fe20000300000 */
.L_x_18:
[----:B------:R-:W-:Y:S01]  /*1550*/  ULEA UR6, UR5, UR10, 0x3 ;  /* 0x0000000a05067291 */ /* 0x000fe2000f8e183f */
[----:B------:R-:W-:-:S05]  /*1560*/  IMAD.U32 R8, RZ, RZ, UR4 ;  /* 0x00000004ff087e24 */ /* 0x000fca000f8e00ff */
[----:B------:R-:W-:-:S04]  /*1570*/  SHF.L.U32 R8, R8, 0x1f, RZ ;  /* 0x0000001f08087819 */ /* 0x000fc800000006ff */
[----:B------:R0:W1:Y:S01]  /*1580*/  SYNCS.PHASECHK.TRANS64.TRYWAIT P0, [UR6], R8 ;  /* 0x00000008ff0075a7 */ /* 0x0000620008000146 */
[----:B------:R-:W-:Y:S05]  /*1590*/  @!P1 BRA `(.L_x_19) ;  /* 0x0000000000049947 */ /* 0x000fea0003800000 */
[----:B------:R-:W-:Y:S01]  /*15a0*/  BPT.TRAP 0x1 ;  /* 0x000000040000795c */ /* 0x000fe20000300000 */
.L_x_19:
[----:B-1----:R-:W-:Y:S05]  /*15b0*/  @P0 BRA `(.L_x_20) ;  /* 0x0000000000080947 */ /* 0x002fea0003800000 */
[----:B------:R-:W1:Y:S02]  /*15c0*/  SYNCS.PHASECHK.TRANS64.TRYWAIT P0, [UR6], R8 ;  /* 0x00000008ff0075a7 */ /* 0x000e640008000146 */
[----:B-1----:R-:W-:Y:S05]  /*15d0*/  @!P0 BRA `(.L_x_21) ;  /* 0x0000005000dc8947 */ /* 0x002fea0003800000 */
.L_x_20:
[----:B------:R-:W-:Y:S01]  /*15e0*/  UIADD3 UR6, UR10, 0x3100, URZ ;  /* 0x000031000a067890 */ /* 0x000fe2000fffe03f */
[----:B------:R-:W-:Y:S01]  /*15f0*/  WARPGROUP.ARRIVE ;  /* 0x00000000000079c5 */ /* 0x000fe20000000000 */
[----:B------:R-:W-:Y:S01]  /*1600*/  ULDC UR7, c[0x0][0x50c] ;  /* 0x0001430000077ab9 */ /* 0x000fe20000000800 */
[----:B------:R-:W-:Y:S01]  /*1610*/  ULOP3.LUT UR12, UR11, 0x10000, URZ, 0xfc, !UPT ;  /* 0x000100000b0c7892 */ /* 0x000fe2000f8efc3f */
[----:B------:R-:W-:Y:S01]  /*1620*/  CS2R R16, SRZ ;  /* 0x0000000000107805 */ /* 0x000fe2000001ff00 */
[----:B------:R-:W-:Y:S01]  /*1630*/  UISETP.NE.AND UP0, UPT, UR7, 0x1, UPT ;  /* 0x000000010700788c */ /* 0x000fe2000bf05270 */
[----:B------:R-:W-:Y:S01]  /*1640*/  IMAD.MOV.U32 R13, RZ, RZ, RZ ;  /* 0x000000ffff0d7224 */ /* 0x000fe200078e00ff */
[----:B------:R-:W-:Y:S01]  /*1650*/  USHF.R.U32.HI UR6, URZ, 0x4, UR6 ;  /* 0x000000043f067899 */ /* 0x000fe20008011606 */
[----:B------:R-:W-:Y:S01]  /*1660*/  CS2R R18, SRZ ;  /* 0x0000000000127805 */ /* 0x000fe2000001ff00 */
[----:B------:R-:W-:Y:S01]  /*1670*/  USEL UR7, URZ, 0x1, UP0 ;  /* 0x000000013f077887 */ /* 0x000fe20008000000 */
[----:B------:R-:W-:Y:S01]  /*1680*/  CS2R R20, SRZ ;  /* 0x0000000000147805 */ /* 0x000fe2000001ff00 */
[----:B------:R-:W-:Y:S01]  /*1690*/  ULOP3.LUT UR6, UR6, 0x3fff, URZ, 0xc0, !UPT ;  /* 0x00003fff06067892 */ /* 0x000fe2000f8ec03f */
[----:B------:R-:W-:Y:S01]  /*16a0*/  CS2R R22, SRZ ;  /* 0x0000000000167805 */ /* 0x000fe2000001ff00 */
[----:B------:R-:W-:Y:S01]  /*16b0*/  ULEA UR12, UR5, UR12, 0x8 ;  /* 0x0000000c050c7291 */ /* 0x000fe2000f8e403f */
[----:B------:R-:W-:Y:S01]  /*16c0*/  CS2R R56, SRZ ;  /* 0x0000000000387805 */ /* 0x000fe2000001ff00 */
[----:B------:R-:W-:Y:S01]  /*16d0*/  ULOP3.LUT UR6, UR6, 0x10000, URZ, 0xfc, !UPT ;  /* 0x0001000006067892 */ /* 0x000fe2000f8efc3f */
[----:B------:R-:W-:Y:S01]  /*16e0*/  ISETP.NE.AND P0, PT, RZ, UR7, PT ;  /* 0x00000007ff007c0c */ /* 0x000fe2000bf05270 */
[----:B------:R-:W-:Y:S01]  /*16f0*/  UMOV UR13, 0xc0000010 ;  /* 0xc0000010000d7882 */ /* 0x000fe20000000000 */
[----:B------:R-:W-:Y:S01]  /*1700*/  UMOV UR15, 0xc0000010 ;  /* 0xc0000010000f7882 */ /* 0x000fe20000000000 */
[----:B------:R-:W-:Y:S01]  /*1710*/  ULEA UR14, UR5, UR6, 0x7 ;  /* 0x00000006050e7291 */ /* 0x000fe2000f8e383f */
[----:B------:R-:W-:-:S02]  /*1720*/  CS2R R58, SRZ ;  /* 0x00000000003a7805 */ /* 0x000fc4000001ff00 */
[----:B------:R-:W-:Y:S01]  /*1730*/  CS2R R60, SRZ ;  /* 0x00000000003c7805 */ /* 0x000fe2000001ff00 */
[----:B------:R-:W-:Y:S01]  /*1740*/  UMOV UR6, 0x1 ;  /* 0x0000000100067882 */ /* 0x000fe20000000000 */
[----:B------:R-:W-:Y:S02]  /*1750*/  CS2R R62, SRZ ;  /* 0x00000000003e7805 */ /* 0x000fe4000001ff00 */
[----:B------:R-:W-:Y:S02]  /*1760*/  CS2R R64, SRZ ;  /* 0x0000000000407805 */ /* 0x000fe4000001ff00 */
[----:B------:R-:W-:Y:S02]  /*1770*/  CS2R R66, SRZ ;  /* 0x0000000000427805 */ /* 0x000fe4000001ff00 */
[----:B------:R-:W-:Y:S01]  /*1780*/  CS2R R68, SRZ ;  /* 0x0000000000447805 */ /* 0x000fe2000001ff00 */
[----:B------:R-:W-:Y:S01]  /*1790*/  IMAD.MOV.U32 R70, RZ, RZ, RZ ;  /* 0x000000ffff467224 */ /* 0x000fe200078e00ff */
[----:B------:R-:W-:Y:S01]  /*17a0*/  QGMMA.64x64x32.F32.E4M3.E4M3 R24, gdesc[UR12], RZ, !UPT, gsb0 ;  /* 0x00e000000c1879f3 */ /* 0x000fe2000c0008ff */
[----:B------:R-:W-:Y:S01]  /*17b0*/  IMAD.MOV.U32 R72, RZ, RZ, RZ ;  /* 0x000000ffff487224 */ /* 0x000fe200078e00ff */
[----:B------:R-:W-:-:S02]  /*17c0*/  CS2R R74, SRZ ;  /* 0x00000000004a7805 */ /* 0x000fc4000001ff00 */
[----:B------:R-:W-:Y:S02]  /*17d0*/  CS2R R76, SRZ ;  /* 0x00000000004c7805 */ /* 0x000fe4000001ff00 */
[----:B------:R-:W-:Y:S01]  /*17e0*/  CS2R R78, SRZ ;  /* 0x00000000004e7805 */ /* 0x000fe2000001ff00 */
[----:B------:R-:W-:Y:S01]  /*17f0*/  IMAD.MOV.U32 R80, RZ, RZ, RZ ;  /* 0x000000ffff507224 */ /* 0x000fe200078e00ff */
[----:B------:R-:W-:Y:S06]  /*1800*/  @!P0 BRA `(.L_x_22) ;  /* 0x0000000000888947 */ /* 0x000fec0003800000 */
[----:B------:R-:W-:Y:S02]  /*1810*/  WARPGROUP.DEPBAR.LE gsb0, 0x0 ;  /* 0x00008000000079c5 */ /* 0x000fe40000010000 */
[----:B------:R-:W-:-:S01]  /*1820*/  FADD R79, RZ, R24 ;  /* 0x00000018ff4f7221 */ /* 0x000fc20000000000 */
[----:B------:R-:W-:Y:S01]  /*1830*/  FADD R80, RZ, R25 ;  /* 0x00000019ff507221 */ /* 0x000fe20000000000 */
        /* <DEDUP_REMOVED lines=30> */
[----:B------:R-:W-:-:S06]  /*1a20*/  UMOV UR6, URZ ;  /* 0x0000003f00067c82 */ /* 0x000fcc0008000000 */
.L_x_22:
[----:B------:R-:W-:-:S04]  /*1a30*/  UIADD3 UR16, UR5, 0x1, URZ ;  /* 0x0000000105107890 */ /* 0x000fc8000fffe03f */
[----:B------:R-:W-:-:S04]  /*1a40*/  UISETP.NE.AND UP0, UPT, UR16, 0x3, UPT ;  /* 0x000000031000788c */ /* 0x000fc8000bf05270 */
[----:B------:R-:W-:Y:S02]  /*1a50*/  USEL UR8, URZ, 0x1, UP0 ;  /* 0x000000013f087887 */ /* 0x000fe40008000000 */
[----:B------:R-:W-:Y:S02]  /*1a60*/  USEL UR16, UR16, URZ, UP0 ;  /* 0x0000003f10107287 */ /* 0x000fe40008000000 */
[----:B------:R-:W-:-:S06]  /*1a70*/  ULOP3.LUT UR8, UR4, UR8, URZ, 0x3c, !UPT ;  /* 0x0000000804087292 */ /* 0x000fcc000f8e3c3f */
[----:B------:R-:W-:Y:S01]  /*1a80*/  IMAD.U32 R14, RZ, RZ, UR8 ;  /* 0x00000008ff0e7e24 */ /* 0x000fe2000f8e00ff */
[----:B------:R-:W-:-:S06]  /*1a90*/  UMOV UR8, 0x1 ;  /* 0x0000000100087882 */ /* 0x000fcc0000000000 */
.L_x_17:
[----:B------:R-:W-:-:S04]  /*1aa0*/  UISETP.LT.AND UP0, UPT, UR9, 0x1, UPT ;  /* 0x000000010900788c */ /* 0x000fc8000bf01270 */
[----:B------:R-:W-:-:S04]  /*1ab0*/  USEL UR12, UR9, 0x1, UP0 ;  /* 0x00000001090c7887 */ /* 0x000fc80008000000 */
[----:B------:R-:W-:-:S04]  /*1ac0*/  UIADD3 UR12, UR9, -UR12, URZ ;  /* 0x8000000c090c7290 */ /* 0x000fc8000fffe03f */
[----:B------:R-:W-:-:S06]  /*1ad0*/  UISETP.GE.AND UP0, UPT, UR12, 0x1, UPT ;  /* 0x000000010c00788c */ /* 0x000fcc000bf06270 */
[----:B------:R-:W-:-:S13]  /*1ae0*/  PLOP3.LUT P0, PT, PT, PT, UP0, 0x80, 0x0 ;  /* 0x000000000000781c */ /* 0x000fda0003f0f008 */
[----:B------:R-:W-:Y:S05]  /*1af0*/  @!P0 BRA `(.L_x_23) ;  /* 0x0000000400748947 */ /* 0x000fea0003800000 */
[----:B01----:R-:W-:Y:S01]  /*1b00*/  IMAD.U32 R8, RZ, RZ, UR12 ;  /* 0x0000000cff087e24 */ /* 0x003fe2000f8e00ff */
[----:B------:R-:W-:Y:S01]  /*1b10*/  ULDC UR17, c[0x0][0x50c] ;  /* 0x0001430000117ab9 */ /* 0x000fe20000000800 */
[----:B------:R-:W-:-:S07]  /*1b20*/  IMAD.U32 R9, RZ, RZ, UR5 ;  /* 0x00000005ff097e24 */ /* 0x000fce000f8e00ff */
.L_x_31:
[----:B------:R-:W-:-:S13]  /*1b30*/  ISETP.NE.AND P1, PT, R81, 0x3, PT ;  /* 0x000000035100780c */ /* 0x000fda0003f25270 */
[----:B------:R-:W-:Y:S05]  /*1b40*/  @!P1 BRA `(.L_x_24) ;  /* 0x0000000000049947 */ /* 0x000fea0003800000 */
[----:B------:R-:W-:Y:S01]  /*1b50*/  BPT.TRAP 0x1 ;  /* 0x000000040000795c */ /* 0x000fe20000300000 */
.L_x_24:
[----:B------:R-:W0:Y:S01]  /*1b60*/  S2UR UR12, SR_CgaCtaId ;  /* 0x00000000000c79c3 */ /* 0x000e220000008800 */
[----:B------:R-:W-:Y:S01]  /*1b70*/  UMOV UR10, 0x400 ;  /* 0x00000400000a7882 */ /* 0x000fe20000000000 */
[----:B------:R-:W-:Y:S01]  /*1b80*/  SHF.L.U32 R10, R14, 0x1f, RZ ;  /* 0x0000001f0e0a7819 */ /* 0x000fe200000006ff */
[----:B0-----:R-:W-:-:S04]  /*1b90*/  ULEA UR10, UR12, UR10, 0x18 ;  /* 0x0000000a0c0a7291 */ /* 0x001fc8000f8ec03f */
[----:B------:R-:W-:-:S09]  /*1ba0*/  ULEA UR12, UR16, UR10, 0x3 ;  /* 0x0000000a100c7291 */ /* 0x000fd2000f8e183f */
[----:B------:R0:W1:Y:S01]  /*1bb0*/  SYNCS.PHASECHK.TRANS64.TRYWAIT P0, [UR12], R10 ;  /* 0x0000000aff0075a7 */ /* 0x000062000800014c */
[----:B------:R-:W-:Y:S05]  /*1bc0*/  @!P1 BRA `(.L_x_25) ;  /* 0x0000000000049947 */ /* 0x000fea0003800000 */
[----:B------:R-:W-:Y:S01]  /*1bd0*/  BPT.TRAP 0x1 ;  /* 0x000000040000795c */ /* 0x000fe20000300000 */
.L_x_25:
[----:B-1----:R-:W-:Y:S05]  /*1be0*/  @P0 BRA `(.L_x_26) ;  /* 0x0000000000080947 */ /* 0x002fea0003800000 */
[----:B------:R-:W1:Y:S02]  /*1bf0*/  SYNCS.PHASECHK.TRANS64.TRYWAIT P0, [UR12], R10 ;  /* 0x0000000aff0075a7 */ /* 0x000e64000800014c */
[----:B-1----:R-:W-:Y:S05]  /*1c00*/  @!P0 BRA `(.L_x_27) ;  /* 0x0000004c00688947 */ /* 0x002fea0003800000 */
.L_x_26:
[----:B------:R-:W-:Y:S01]  /*1c10*/  UIADD3 UR12, UR10, 0x3100, URZ ;  /* 0x000031000a0c7890 */ /* 0x000fe2000fffe03f */
[----:B------:R-:W-:Y:S01]  /*1c20*/  WARPGROUP.ARRIVE ;  /* 0x00000000000079c5 */ /* 0x000fe20000000000 */
[----:B------:R-:W-:Y:S02]  /*1c30*/  UISETP.NE.AND UP0, UPT, UR7, URZ, UPT ;  /* 0x0000003f0700728c */ /* 0x000fe4000bf05270 */
[----:B------:R-:W-:Y:S02]  /*1c40*/  USHF.R.U32.HI UR12, URZ, 0x4, UR12 ;  /* 0x000000043f0c7899 */ /* 0x000fe4000801160c */
[----:B------:R-:W-:Y:S02]  /*1c50*/  USEL UR8, UR8, URZ, !UP0 ;  /* 0x0000003f08087287 */ /* 0x000fe4000c000000 */
[----:B------:R-:W-:Y:S02]  /*1c60*/  ULOP3.LUT UR7, UR12, 0x3fff, URZ, 0xc0, !UPT ;  /* 0x00003fff0c077892 */ /* 0x000fe4000f8ec03f */
[----:B------:R-:W-:-:S02]  /*1c70*/  ULOP3.LUT UR12, UR11, 0x10000, URZ, 0xfc, !UPT ;  /* 0x000100000b0c7892 */ /* 0x000fc4000f8efc3f */
[----:B------:R-:W-:Y:S02]  /*1c80*/  ULOP3.LUT UR7, UR7, 0x10000, URZ, 0xfc, !UPT ;  /* 0x0001000007077892 */ /* 0x000fe4000f8efc3f */
[----:B------:R-:W-:Y:S02]  /*1c90*/  UISETP.NE.U32.AND UP0, UPT, UR8, URZ, UPT ;  /* 0x0000003f0800728c */ /* 0x000fe4000bf05070 */
[----:B------:R-:W-:Y:S02]  /*1ca0*/  ULEA UR12, UR16, UR12, 0x8 ;  /* 0x0000000c100c7291 */ /* 0x000fe4000f8e403f */
[----:B------:R-:W-:Y:S01]  /*1cb0*/  ULEA UR14, UR16, UR7, 0x7 ;  /* 0x00000007100e7291 */ /* 0x000fe2000f8e383f */
[----:B------:R-:W-:Y:S01]  /*1cc0*/  UMOV UR13, 0xc0000010 ;  /* 0xc0000010000d7882 */ /* 0x000fe20000000000 */
[----:B------:R-:W-:Y:S01]  /*1cd0*/  UMOV UR15, 0xc0000010 ;  /* 0xc0000010000f7882 */ /* 0x000fe20000000000 */
[----:B------:R-:W-:-:S06]  /*1ce0*/  UIADD3 UR6, UR6, 0x1, URZ ;  /* 0x0000000106067890 */ /* 0x000fcc000fffe03f */
[----:B------:R-:W-:Y:S01]  /*1cf0*/  QGMMA.64x64x32.F32.E4M3.E4M3 R24, gdesc[UR12], R24, UP0, gsb0 ;  /* 0x00e000000c1879f3 */ /* 0x000fe2000b800818 */
[----:B------:R-:W-:-:S04]  /*1d00*/  UISETP.NE.AND UP0, UPT, UR6, UR17, UPT ;  /* 0x000000110600728c */ /* 0x000fc8000bf05270 */
[----:B------:R-:W-:-:S06]  /*1d10*/  USEL UR7, URZ, 0x1, UP0 ;  /* 0x000000013f077887 */ /* 0x000fcc0008000000 */
[----:B------:R-:W-:Y:S01]  /*1d20*/  ISETP.NE.AND P0, PT, RZ, UR7, PT ;  /* 0x00000007ff007c0c */ /* 0x000fe2000bf05270 */
[----:B------:R-:W-:-:S12]  /*1d30*/  WARPGROUP.DEPBAR.LE gsb0, 0x1 ;  /* 0x00008000000079c5 */ /* 0x000fd80000010100 */
[----:B------:R-:W-:Y:S05]  /*1d40*/  @!P0 BRA `(.L_x_28) ;  /* 0x0000000000888947 */ /* 0x000fea0003800000 */
[----:B------:R-:W-:Y:S02]  /*1d50*/  WARPGROUP.DEPBAR.LE gsb0, 0x0 ;  /* 0x00008000000079c5 */ /* 0x000fe40000010000 */
[----:B------:R-:W-:-:S01]  /*1d60*/  FADD R79, R24, R79 ;  /* 0x0000004f184f7221 */ /* 0x000fc20000000000 */
[----:B------:R-:W-:Y:S01]  /*1d70*/  FADD R80, R25, R80 ;  /* 0x0000005019507221 */ /* 0x000fe20000000000 */
        /* <DEDUP_REMOVED lines=30> */
[----:B------:R-:W-:-:S06]  /*1f60*/  UMOV UR6, URZ ;  /* 0x0000003f00067c82 */ /* 0x000fcc0008000000 */
.L_x_28:
[----:B------:R-:W-:Y:S05]  /*1f70*/  @!P1 BRA `(.L_x_29) ;  /* 0x0000000000049947 */ /* 0x000fea0003800000 */
[----:B------:R-:W-:Y:S01]  /*1f80*/  BPT.TRAP 0x1 ;  /* 0x000000040000795c */ /* 0x000fe20000300000 */
.L_x_29:
[----:B------:R-:W-:-:S13]  /*1f90*/  ISETP.NE.AND P0, PT, R6, RZ, PT ;  /* 0x000000ff0600720c */ /* 0x000fda0003f05270 */
[----:B01----:R-:W-:-:S05]  /*1fa0*/  @P0 LEA R10, R9, UR10, 0x3 ;  /* 0x0000000a090a0c11 */ /* 0x003fca000f8e18ff */
[----:B------:R-:W-:-:S05]  /*1fb0*/  @P0 VIADD R10, R10, 0x18 ;  /* 0x000000180a0a0836 */ /* 0x000fca0000000000 */
[----:B------:R-:W-:-:S04]  /*1fc0*/  @P0 PRMT R10, R3, 0x654, R10 ;  /* 0x00000654030a0816 */ /* 0x000fc8000000000a */
[----:B------:R0:W-:Y:S01]  /*1fd0*/  @P0 SYNCS.ARRIVE.TRANS64.RED.A1T0 RZ, [R10+URZ], RZ ;  /* 0x000000ff0aff09a7 */ /* 0x0001e2000810043f */
[----:B------:R-:W-:-:S13]  /*1fe0*/  ISETP.GT.U32.AND P0, PT, R2, 0x1, PT ;  /* 0x000000010200780c */ /* 0x000fda0003f04070 */
[----:B0-----:R-:W-:Y:S05]  /*1ff0*/  @P0 BRA `(.L_x_30) ;  /* 0x0000000000040947 */ /* 0x001fea0003800000 */
[----:B------:R-:W-:Y:S01]  /*2000*/  BPT.TRAP 0x1 ;  /* 0x000000040000795c */ /* 0x000fe20000300000 */
.L_x_30:
[----:B------:R-:W-:Y:S01]  /*2010*/  UIADD3 UR16, UR16, 0x1, URZ ;  /* 0x0000000110107890 */ /* 0x000fe2000fffe03f */
[C---:B------:R-:W-:Y:S01]  /*2020*/  ISETP.GT.AND P1, PT, R8.reuse, 0x1, PT ;  /* 0x000000010800780c */ /* 0x040fe20003f24270 */
[----:B------:R-:W-:Y:S02]  /*2030*/  VIADD R9, R9, 0x1 ;  /* 0x0000000109097836 */ /* 0x000fe40000000000 */
[----:B------:R-:W-:Y:S01]  /*2040*/  UISETP.NE.AND UP0, UPT, UR16, 0x3, UPT ;  /* 0x000000031000788c */ /* 0x000fe2000bf05270 */
[----:B------:R-:W-:Y:S02]  /*2050*/  VIADD R8, R8, 0xffffffff ;  /* 0xffffffff08087836 */ /* 0x000fe40000000000 */
[C---:B------:R-:W-:Y:S01]  /*2060*/  ISETP.NE.AND P0, PT, R9.reuse, 0x3, PT ;  /* 0x000000030900780c */ /* 0x040fe20003f05270 */
[----:B------:R-:W-:Y:S02]  /*2070*/  USEL UR8, URZ, 0x1, UP0 ;  /* 0x000000013f087887 */ /* 0x000fe40008000000 */
[----:B------:R-:W-:Y:S01]  /*2080*/  USEL UR16, UR16, URZ, UP0 ;  /* 0x0000003f10107287 */ /* 0x000fe20008000000 */
[----:B------:R-:W-:-:S03]  /*2090*/  SEL R9, R9, RZ, P0 ;  /* 0x000000ff09097207 */ /* 0x000fc60000000000 */
[----:B------:R-:W-:Y:S01]  /*20a0*/  LOP3.LUT R14, R14, UR8, RZ, 0x3c, !PT ;  /* 0x000000080e0e7c12 */ /* 0x000fe2000f8e3cff */
[----:B------:R-:W-:Y:S01]  /*20b0*/  UMOV UR8, 0x1 ;  /* 0x0000000100087882 */ /* 0x000fe20000000000 */
[----:B------:R-:W-:Y:S06]  /*20c0*/  @P1 BRA `(.L_x_31) ;  /* 0xfffffff800981947 */ /* 0x000fec000383ffff */
.L_x_23:
[----:B------:R-:W-:Y:S01]  /*20d0*/  UISETP.NE.AND UP0, UPT, UR6, URZ, UPT ;  /* 0x0000003f0600728c */ /* 0x000fe2000bf05270 */
[----:B01----:R-:W0:Y:S03]  /*20e0*/  LDC R8, c[0x0][0x28c] ;  /* 0x0000a300ff087b82 */ /* 0x003e260000000800 */
[----:B------:R-:W-:-:S06]  /*20f0*/  USEL UR6, URZ, 0x1, !UP0 ;  /* 0x000000013f067887 */ /* 0x000fcc000c000000 */
[----:B------:R-:W-:Y:S02]  /*2100*/  ISETP.NE.AND P0, PT, RZ, UR6, PT ;  /* 0x00000006ff007c0c */ /* 0x000fe4000bf05270 */
[----:B0-----:R-:W-:-:S11]  /*2110*/  ISETP.GE.AND P1, PT, R8, 0x1, PT ;  /* 0x000000010800780c */ /* 0x001fd60003f26270 */
[----:B------:R-:W-:Y:S05]  /*2120*/  @!P0 BRA `(.L_x_32) ;  /* 0x0000000000848947 */ /* 0x000fea0003800000 */
[----:B------:R-:W-:Y:S02]  /*2130*/  WARPGROUP.DEPBAR.LE gsb0, 0x0 ;  /* 0x00008000000079c5 */ /* 0x000fe40000010000 */
[----:B------:R-:W-:Y:S01]  /*2140*/  FADD R79, R24, R79 ;  /* 0x0000004f184f7221 */ /* 0x000fe20000000000 */
        /* <DEDUP_REMOVED lines=30> */
[----:B------:R-:W-:-:S07]  /*2330*/  FADD R16, R16, R55 ;  /* 0x0000003710107221 */ /* 0x000fce0000000000 */
.L_x_32:
[----:B------:R-:W-:Y:S02]  /*2340*/  WARPGROUP.DEPBAR.LE gsb0, 0x0 ;  /* 0x00008000000079c5 */ /* 0x000fe40000010000 */
[----:B------:R-:W-:Y:S05]  /*2350*/  @!P1 BRA `(.L_x_33) ;  /* 0x0000000000549947 */ /* 0x000fea0003800000 */
[----:B------:R-:W-:-:S13]  /*2360*/  ISETP.NE.AND P0, PT, R81, 0x3, PT ;  /* 0x000000035100780c */ /* 0x000fda0003f05270 */
[----:B------:R-:W-:Y:S05]  /*2370*/  @!P0 BRA `(.L_x_34) ;  /* 0x0000000000048947 */ /* 0x000fea0003800000 */
[----:B------:R-:W-:Y:S01]  /*2380*/  BPT.TRAP 0x1 ;  /* 0x000000040000795c */ /* 0x000fe20000300000 */
.L_x_34:
[----:B------:R-:W-:Y:S01]  /*2390*/  ISETP.NE.AND P0, PT, R6, RZ, PT ;  /* 0x000000ff0600720c */ /* 0x000fe20003f05270 */
[----:B------:R-:W-:Y:S01]  /*23a0*/  BSSY B0, `(.L_x_35) ;  /* 0x000000e000007945 */ /* 0x000fe20003800000 */
[----:B------:R-:W-:-:S11]  /*23b0*/  ISETP.GT.U32.AND P1, PT, R2, 0x1, PT ;  /* 0x000000010200780c */ /* 0x000fd60003f24070 */
[----:B------:R-:W-:Y:S05]  /*23c0*/  @!P0 BRA `(.L_x_36) ;  /* 0x00000000002c8947 */ /* 0x000fea0003800000 */
[----:B------:R-:W-:-:S04]  /*23d0*/  UISETP.LT.AND UP0, UPT, UR9, 0x1, UPT ;  /* 0x000000010900788c */ /* 0x000fc8000bf01270 */
[----:B------:R-:W-:-:S04]  /*23e0*/  USEL UR8, UR9, 0x1, UP0 ;  /* 0x0000000109087887 */ /* 0x000fc80008000000 */
[----:B------:R-:W-:-:S04]  /*23f0*/  UIADD3 UR8, UR5, UR9, -UR8 ;  /* 0x0000000905087290 */ /* 0x000fc8000fffe808 */
[----:B------:R-:W-:-:S04]  /*2400*/  UIMAD.WIDE.U32 UR6, UR8, -0x55555555, URZ ;  /* 0xaaaaaaab080678a5 */ /* 0x000fc8000f8e003f */
[----:B------:R-:W-:-:S04]  /*2410*/  USHF.R.U32.HI UR6, URZ, 0x1, UR7 ;  /* 0x000000013f067899 */ /* 0x000fc80008011607 */
[----:B------:R-:W-:-:S04]  /*2420*/  UIMAD UR8, UR6, -0x3, UR8 ;  /* 0xfffffffd060878a4 */ /* 0x000fc8000f8e0208 */
[----:B------:R-:W-:-:S04]  /*2430*/  ULEA UR8, UR8, UR10, 0x3 ;  /* 0x0000000a08087291 */ /* 0x000fc8000f8e183f */
[----:B------:R-:W-:-:S06]  /*2440*/  UIADD3 UR8, UR8, 0x18, URZ ;  /* 0x0000001808087890 */ /* 0x000fcc000fffe03f */
[----:B------:R-:W-:-:S05]  /*2450*/  IMAD.U32 R8, RZ, RZ, UR8 ;  /* 0x00000008ff087e24 */ /* 0x000fca000f8e00ff */
[----:B------:R-:W-:-:S04]  /*2460*/  PRMT R8, R3, 0x654, R8 ;  /* 0x0000065403087816 */ /* 0x000fc80000000008 */
[----:B------:R0:W-:Y:S03]  /*2470*/  SYNCS.ARRIVE.TRANS64.RED.A1T0 RZ, [R8+URZ], RZ ;  /* 0x000000ff08ff79a7 */ /* 0x0001e6000810043f */
.L_x_36:
[----:B------:R-:W-:Y:S05]  /*2480*/  BSYNC B0 ;  /* 0x0000000000007941 */ /* 0x000fea0003800000 */
.L_x_35:
[----:B------:R-:W-:Y:S05]  /*2490*/  @P1 BRA `(.L_x_33) ;  /* 0x0000000000041947 */ /* 0x000fea0003800000 */
[----:B------:R-:W-:Y:S01]  /*24a0*/  BPT.TRAP 0x1 ;  /* 0x000000040000795c */ /* 0x000fe20000300000 */
.L_x_33:
[----:B------:R-:W1:Y:S01]  /*24b0*/  LDC R24, c[0x0][0x288] ;  /* 0x0000a200ff187b82 */ /* 0x000e620000000800 */
[C---:B------:R-:W-:Y:S01]  /*24c0*/  LOP3.LUT R14, R0.reuse, 0x3, RZ, 0xc0, !PT ;  /* 0x00000003000e7812 */ /* 0x040fe200078ec0ff */
[----:B------:R-:W-:Y:S01]  /*24d0*/  IMAD.SHL.U32 R25, R15, 0x40, RZ ;  /* 0x000000400f197824 */ /* 0x000fe200078e00ff */
[--C-:B0-----:R-:W-:Y:S01]  /*24e0*/  SHF.R.U32.HI R8, RZ, 0x2, R0.reuse ;  /* 0x00000002ff087819 */ /* 0x101fe20000011600 */
[----:B------:R-:W-:Y:S01]  /*24f0*/  UIADD3 UR5, UR9, UR5, URZ ;  /* 0x0000000509057290 */ /* 0x000fe2000fffe03f */
[----:B------:R-:W-:Y:S01]  /*2500*/  LOP3.LUT R10, R0, 0x60, RZ, 0xc0, !PT ;  /* 0x00000060000a7812 */ /* 0x000fe200078ec0ff */
[----:B------:R-:W-:Y:S01]  /*2510*/  ULDC UR12, c[0x0][0x284] ;  /* 0x0000a100000c7ab9 */ /* 0x000fe20000000800 */
[----:B------:R-:W-:Y:S01]  /*2520*/  SHF.R.U32.HI R11, RZ, 0x7, R0 ;  /* 0x00000007ff0b7819 */ /* 0x000fe20000011600 */
[----:B------:R-:W-:Y:S01]  /*2530*/  UISETP.GT.U32.AND UP0, UPT, UR5, 0x2, UPT ;  /* 0x000000020500788c */ /* 0x000fe2000bf04070 */
[----:B------:R-:W-:Y:S01]  /*2540*/  LOP3.LUT R9, R8, 0x7, RZ, 0xc0, !PT ;  /* 0x0000000708097812 */ /* 0x000fe200078ec0ff */
[----:B------:R-:W-:Y:S01]  /*2550*/  UISETP.GE.U32.AND UP1, UPT, UR9, 0x3, UPT ;  /* 0x000000030900788c */ /* 0x000fe2000bf26070 */
[----:B------:R-:W-:Y:S01]  /*2560*/  SHF.R.U32.HI R10, RZ, 0x1, R10 ;  /* 0x00000001ff0a7819 */ /* 0x000fe2000001160a */
[----:B------:R-:W-:Y:S01]  /*2570*/  UISETP.LT.U32.AND UP0, UPT, UR9, 0x3, UP0 ;  /* 0x000000030900788c */ /* 0x000fe20008701070 */
[----:B------:R-:W-:Y:S01]  /*2580*/  LOP3.LUT R8, R11, 0x1, RZ, 0xc0, !PT ;  /* 0x000000010b087812 */ /* 0x000fe200078ec0ff */
[----:B------:R-:W-:Y:S01]  /*2590*/  ULDC.64 UR10, c[0x0][0x5d0] ;  /* 0x00017400000a7ab9 */ /* 0x000fe20000000a00 */
[----:B------:R-:W-:Y:S01]  /*25a0*/  IADD3 R27, RZ, -R10, -R9 ;  /* 0x8000000aff1b7210 */ /* 0x000fe20007ffe809 */
[----:B------:R-:W-:Y:S01]  /*25b0*/  UIMAD.WIDE.U32 UR6, UR5, -0x55555555, URZ ;  /* 0xaaaaaaab050678a5 */ /* 0x000fe2000f8e003f */
[----:B------:R-:W-:Y:S01]  /*25c0*/  SHF.R.S32.HI R32, RZ, 0x1f, R73 ;  /* 0x0000001fff207819 */ /* 0x000fe20000011449 */
[----:B------:R-:W-:Y:S01]  /*25d0*/  USEL UR8, URZ, 0x1, !UP0 ;  /* 0x000000013f087887 */ /* 0x000fe2000c000000 */
[C---:B------:R-:W-:Y:S01]  /*25e0*/  IMAD.SHL.U32 R26, R8.reuse, 0x40, RZ ;  /* 0x00000040081a7824 */ /* 0x040fe200078e00ff */
[----:B------:R-:W-:Y:S01]  /*25f0*/  USHF.R.U32.HI UR6, URZ, 0x1, UR7 ;  /* 0x000000013f067899 */ /* 0x000fe20008011607 */
[----:B------:R-:W-:Y:S01]  /*2600*/  IMAD R27, R8, -0x40, R27 ;  /* 0xffffffc0081b7824 */ /* 0x000fe200078e021b */
[----:B------:R-:W-:Y:S01]  /*2610*/  ULOP3.LUT UR4, UR4, UR8, URZ, 0x3c, !UPT ;  /* 0x0000000804047292 */ /* 0x000fe2000f8e3c3f */
[----:B------:R-:W-:Y:S01]  /*2620*/  IMAD R8, R32, UR10, RZ ;  /* 0x0000000a20087c24 */ /* 0x000fe2000f8e02ff */
[----:B-1----:R-:W-:Y:S01]  /*2630*/  ISETP.GE.AND P0, PT, R25, R24, PT ;  /* 0x000000181900720c */ /* 0x002fe20003f06270 */
[----:B------:R-:W-:Y:S01]  /*2640*/  IMAD R28, R14, -0x2, R24 ;  /* 0xfffffffe0e1c7824 */ /* 0x000fe200078e0218 */
[----:B------:R-:W-:Y:S01]  /*2650*/  LOP3.LUT R11, R26, 0x40, R9, 0xe2, !PT ;  /* 0x000000401a0b7812 */ /* 0x000fe200078ee209 */
[C---:B------:R-:W-:Y:S01]  /*2660*/  IMAD.SHL.U32 R24, R71.reuse, 0x80, RZ ;  /* 0x0000008047187824 */ /* 0x040fe200078e00ff */
[----:B------:R-:W-:Y:S01]  /*2670*/  UIMAD UR5, UR6, -0x3, UR5 ;  /* 0xfffffffd060578a4 */ /* 0x000fe2000f8e0205 */
[----:B------:R-:W-:Y:S01]  /*2680*/  IMAD.SHL.U32 R14, R0, 0x2, RZ ;  /* 0x00000002000e7824 */ /* 0x000fe200078e00ff */
[----:B------:R-:W-:Y:S01]  /*2690*/  @UP1 ULOP3.LUT UR4, UR4, 0x1, UR6, 0x78, !UPT ;  /* 0x0000000104041892 */ /* 0x000fe2000f8e7806 */
[----:B------:R-:W-:Y:S01]  /*26a0*/  IMAD.WIDE R30, R71, 0x80, RZ ;  /* 0x00000080471e7825 */ /* 0x000fe200078e02ff */
[----:B------:R-:W-:-:S02]  /*26b0*/  ISETP.GE.OR P0, PT, R24, UR12, P0 ;  /* 0x0000000c18007c0c */ /* 0x000fc40008706670 */
[----:B------:R-:W-:Y:S01]  /*26c0*/  LOP3.LUT R14, R25, 0x6, R14, 0xf8, !PT ;  /* 0x00000006190e7812 */ /* 0x000fe200078ef80e */
[C---:B------:R-:W-:Y:S01]  /*26d0*/  IMAD R29, R73.reuse, UR11, R8 ;  /* 0x0000000b491d7c24 */ /* 0x040fe2000f8e0208 */
[----:B------:R-:W-:Y:S01]  /*26e0*/  IADD3 R27, -R24, UR12, R27 ;  /* 0x0000000c181b7c10 */ /* 0x000fe2000fffe11b */
[----:B------:R-:W-:Y:S01]  /*26f0*/  IMAD.IADD R28, R28, 0x1, -R25 ;  /* 0x000000011c1c7824 */ /* 0x000fe200078e0a19 */
[----:B------:R-:W-:Y:S01]  /*2700*/  SHF.R.S32.HI R15, RZ, 0x1f, R14 ;  /* 0x0000001fff0f7819 */ /* 0x000fe2000001140e */
[----:B------:R-:W-:Y:S01]  /*2710*/  IMAD.MOV.U32 R26, RZ, RZ, -0x1 ;  /* 0xffffffffff1a7424 */ /* 0x000fe200078e00ff */
[----:B------:R-:W-:Y:S01]  /*2720*/  LOP3.LUT R33, R30, R11, R10, 0xfe, !PT ;  /* 0x0000000b1e217212 */ /* 0x000fe200078efe0a */
[----:B------:R-:W-:-:S04]  /*2730*/  IMAD.WIDE.U32 R8, R73, UR10, R14 ;  /* 0x0000000a49087c25 */ /* 0x000fc8000f8e000e */
[----:B------:R-:W-:Y:S01]  /*2740*/  IMAD.IADD R9, R9, 0x1, R29 ;  /* 0x0000000109097824 */ /* 0x000fe200078e021d */
[----:B------:R-:W-:Y:S06]  /*2750*/  @P0 BRA `(.L_x_37) ;  /* 0x0000002400940947 */ /* 0x000fec0003800000 */
[----:B------:R-:W0:Y:S01]  /*2760*/  LDC.64 R24, c[0x0][0x5c8] ;  /* 0x00017200ff187b82 */ /* 0x000e220000000a00 */
[----:B------:R-:W-:Y:S01]  /*2770*/  ULDC.64 UR6, c[0x0][0x5c0] ;  /* 0x0001700000067ab9 */ /* 0x000fe20000000a00 */
[----:B------:R-:W-:Y:S01]  /*2780*/  BSSY B0, `(.L_x_37) ;  /* 0x0000262000007945 */ /* 0x000fe20003800000 */
[-C--:B0-----:R-:W-:Y:S02]  /*2790*/  IMAD R10, R31, R24.reuse, RZ ;  /* 0x000000181f0a7224 */ /* 0x081fe400078e02ff */
[----:B------:R-:W-:-:S04]  /*27a0*/  IMAD.WIDE.U32 R8, R33, R24, R8 ;  /* 0x0000001821087225 */ /* 0x000fc800078e0008 */
[----:B------:R-:W-:Y:S01]  /*27b0*/  IMAD R11, R33, R25, R10 ;  /* 0x00000019210b7224 */ /* 0x000fe200078e020a */
[----:B------:R-:W-:Y:S02]  /*27c0*/  LEA R10, P0, R24, R8, 0x3 ;  /* 0x00000008180a7211 */ /* 0x000fe400078018ff */
[----:B------:R-:W-:Y:S01]  /*27d0*/  IADD3 R8, P1, R8, UR6, RZ ;  /* 0x0000000608087c10 */ /* 0x000fe2000ff3e0ff */
[----:B------:R-:W-:Y:S01]  /*27e0*/  IMAD.IADD R9, R9, 0x1, R11 ;  /* 0x0000000109097824 */ /* 0x000fe200078e020b */
[----:B------:R-:W-:-:S04]  /*27f0*/  IADD3 R10, P2, R10, UR6, RZ ;  /* 0x000000060a0a7c10 */ /* 0x000fc8000ff5e0ff */
[----:B------:R-:W-:Y:S02]  /*2800*/  LEA.HI.X R11, R24, R9, R25, 0x3, P0 ;  /* 0x00000009180b7211 */ /* 0x000fe400000f1c19 */
[----:B----45:R-:W-:Y:S02]  /*2810*/  FSETP.NEU.AND P0, PT, R12, RZ, PT ;  /* 0x000000ff0c00720b */ /* 0x030fe40003f0d000 */
[----:B------:R-:W-:Y:S02]  /*2820*/  IADD3.X R9, R9, UR7, RZ, P1, !PT ;  /* 0x0000000709097c10 */ /* 0x000fe40008ffe4ff */
[----:B------:R-:W-:-:S09]  /*2830*/  IADD3.X R11, R11, UR7, RZ, P2, !PT ;  /* 0x000000070b0b7c10 */ /* 0x000fd200097fe4ff */
[----:B------:R-:W-:Y:S05]  /*2840*/  @!P0 BRA `(.L_x_38) ;  /* 0x0000001c00148947 */ /* 0x000fea0003800000 */
[----:B------:R-:W-:Y:S01]  /*2850*/  ULDC.64 UR6, c[0x0][0x5b8] ;  /* 0x00016e0000067ab9 */ /* 0x000fe20000000a00 */
[----:B------:R-:W-:Y:S01]  /*2860*/  ISETP.GE.AND P0, PT, R28, 0x1, PT ;  /* 0x000000011c00780c */ /* 0x000fe20003f06270 */
[----:B------:R-:W-:Y:S01]  /*2870*/  IMAD R32, R32, UR6, RZ ;  /* 0x0000000620207c24 */ /* 0x000fe2000f8e02ff */
[----:B------:R-:W-:Y:S01]  /*2880*/  ULDC.64 UR10, c[0x0][0x5a8] ;  /* 0x00016a00000a7ab9 */ /* 0x000fe20000000a00 */
[----:B------:R-:W-:Y:S01]  /*2890*/  IMAD.WIDE.U32 R24, R73, UR6, R14 ;  /* 0x0000000649187c25 */ /* 0x000fe2000f8e000e */
[----:B------:R-:W-:Y:S01]  /*28a0*/  ISETP.LT.OR P3, PT, R27, 0x1, !P0 ;  /* 0x000000011b00780c */ /* 0x000fe20004761670 */
[----:B------:R-:W-:Y:S02]  /*28b0*/  BSSY B1, `(.L_x_39) ;  /* 0x000000c000017945 */ /* 0x000fe40003800000 */
[----:B------:R-:W-:Y:S01]  /*28c0*/  IMAD R73, R73, UR7, R32 ;  /* 0x0000000749497c24 */ /* 0x000fe2000f8e0220 */
[----:B------:R-:W-:Y:S02]  /*28d0*/  ULDC.64 UR6, c[0x0][0x5b0] ;  /* 0x00016c0000067ab9 */ /* 0x000fe40000000a00 */
[----:B------:R-:W-:-:S02]  /*28e0*/  IMAD R29, R31, UR6, RZ ;  /* 0x000000061f1d7c24 */ /* 0x000fc4000f8e02ff */
[----:B------:R-:W-:Y:S02]  /*28f0*/  IMAD.IADD R25, R25, 0x1, R73 ;  /* 0x0000000119197824 */ /* 0x000fe400078e0249 */
[C---:B------:R-:W-:Y:S02]  /*2900*/  IMAD R29, R33.reuse, UR7, R29 ;  /* 0x00000007211d7c24 */ /* 0x040fe4000f8e021d */
[----:B------:R-:W-:-:S03]  /*2910*/  IMAD.WIDE.U32 R14, R33, UR6, R24 ;  /* 0x00000006210e7c25 */ /* 0x000fc6000f8e0018 */
[----:B------:R-:W-:-:S04]  /*2920*/  IADD3 R14, P1, R14, UR10, RZ ;  /* 0x0000000a0e0e7c10 */ /* 0x000fc8000ff3e0ff */
[--C-:B------:R-:W-:Y:S02]  /*2930*/  IADD3.X R15, R15, UR11, R29.reuse, P1, !PT ;  /* 0x0000000b0f0f7c10 */ /* 0x100fe40008ffe41d */
[----:B------:R-:W-:Y:S01]  /*2940*/  PRMT R29, RZ, 0x7610, R29 ;  /* 0x00007610ff1d7816 */ /* 0x000fe2000000001d */
[----:B------:R-:W-:Y:S06]  /*2950*/  @P3 BRA `(.L_x_40) ;  /* 0x0000000000043947 */ /* 0x000fec0003800000 */
[----:B------:R0:W5:Y:S02]  /*2960*/  LDG.E.U8 R29, desc[UR18][R14.64] ;  /* 0x000000120e1d7981 */ /* 0x000164000c1e1100 */
.L_x_40:
[----:B------:R-:W-:Y:S05]  /*2970*/  BSYNC B1 ;  /* 0x0000000000017941 */ /* 0x000fea0003800000 */
.L_x_39:
[----:B-----5:R-:W-:Y:S01]  /*2980*/  LOP3.LUT R29, R29, 0xff, RZ, 0xc0, !PT ;  /* 0x000000ff1d1d7812 */ /* 0x020fe200078ec0ff */
[----:B------:R-:W-:Y:S01]  /*2990*/  BSSY B1, `(.L_x_41) ;  /* 0x000000c000017945 */ /* 0x000fe20003800000 */
[----:B------:R-:W-:Y:S02]  /*29a0*/  ISETP.GE.AND P1, PT, R28, 0x2, PT ;  /* 0x000000021c00780c */ /* 0x000fe40003f26270 */
[----:B------:R-:W-:Y:S02]  /*29b0*/  F2FP.F16.E4M3.UNPACK_B R29, R29 ;  /* 0x0000001dff1d723e */ /* 0x000fe400020006ff */
[----:B------:R-:W-:-:S03]  /*29c0*/  ISETP.LT.OR P2, PT, R27, 0x1, !P1 ;  /* 0x000000011b00780c */ /* 0x000fc60004f41670 */
[----:B------:R-:W-:-:S05]  /*29d0*/  HADD2.F32 R29, -RZ, R29.H0_H0 ;  /* 0x2000001dff1d7230 */ /* 0x000fca0000004100 */
[----:B------:R-:W-:Y:S01]  /*29e0*/  FMUL R32, R29, R12 ;  /* 0x0000000c1d207220 */ /* 0x000fe20000400000 */
[----:B------:R-:W-:-:S03]  /*29f0*/  PRMT R29, RZ, 0x7610, R29 ;  /* 0x00007610ff1d7816 */ /* 0x000fc6000000001d */
[----:B--2---:R-:W-:-:S05]  /*2a00*/  FFMA R32, R79, R7, R32 ;  /* 0x000000074f207223 */ /* 0x004fca0000000020 */
[----:B------:R-:W-:-:S05]  /*2a10*/  F2FP.SATFINITE.E4M3.F32.PACK_AB_MERGE_C R35, RZ, R32, RZ ;  /* 0x00000020ff23723e */ /* 0x000fca00048070ff */
[----:B------:R1:W-:Y:S01]  /*2a20*/  @!P3 STG.E.U8 desc[UR18][R8.64], R35 ;  /* 0x000000230800b986 */ /* 0x0003e2000c101112 */
[----:B------:R-:W-:Y:S05]  /*2a30*/  @P2 BRA `(.L_x_42) ;  /* 0x0000000000042947 */ /* 0x000fea0003800000 */
[----:B------:R2:W5:Y:S02]  /*2a40*/  LDG.E.U8 R29, desc[UR18][R14.64+0x1] ;  /* 0x000001120e1d7981 */ /* 0x000564000c1e1100 */
.L_x_42:
[----:B------:R-:W-:Y:S05]  /*2a50*/  BSYNC B1 ;  /* 0x0000000000017941 */ /* 0x000fea0003800000 */
.L_x_41:
[----:B-----5:R-:W-:Y:S01]  /*2a60*/  LOP3.LUT R29, R29, 0xff, RZ, 0xc0, !PT ;  /* 0x000000ff1d1d7812 */ /* 0x020fe200078ec0ff */
[----:B------:R-:W-:Y:S01]  /*2a70*/  BSSY B1, `(.L_x_43) ;  /* 0x0000012000017945 */ /* 0x000fe20003800000 */
[----:B------:R-:W-:Y:S02]  /*2a80*/  IADD3 R33, P3, R33, 0x8, RZ ;  /* 0x0000000821217810 */ /* 0x000fe40007f7e0ff */
[----:B------:R-:W-:Y:S02]  /*2a90*/  F2FP.F16.E4M3.UNPACK_B R29, R29 ;  /* 0x0000001dff1d723e */ /* 0x000fe400020006ff */
[----:B------:R-:W-:Y:S01]  /*2aa0*/  ISETP.LT.OR P0, PT, R27, 0x9, !P0 ;  /* 0x000000091b00780c */ /* 0x000fe20004701670 */
[----:B------:R-:W-:Y:S02]  /*2ab0*/  IMAD.X R30, RZ, RZ, R31, P3 ;  /* 0x000000ffff1e7224 */ /* 0x000fe400018e061f */
[----:B------:R-:W-:Y:S02]  /*2ac0*/  HADD2.F32 R29, -RZ, R29.H0_H0 ;  /* 0x2000001dff1d7230 */ /* 0x000fe40000004100 */
[----:B------:R-:W-:-:S02]  /*2ad0*/  IMAD R30, R30, UR6, RZ ;  /* 0x000000061e1e7c24 */ /* 0x000fc4000f8e02ff */
[----:B------:R-:W-:-:S04]  /*2ae0*/  IMAD.WIDE.U32 R24, R33, UR6, R24 ;  /* 0x0000000621187c25 */ /* 0x000fc8000f8e0018 */
[----:B------:R-:W-:Y:S01]  /*2af0*/  FMUL R29, R29, R12 ;  /* 0x0000000c1d1d7220 */ /* 0x000fe20000400000 */
[----:B------:R-:W-:-:S03]  /*2b00*/  IMAD R33, R33, UR7, R30 ;  /* 0x0000000721217c24 */ /* 0x000fc6000f8e021e */
[----:B------:R-:W-:Y:S01]  /*2b10*/  FFMA R29, R80, R7, R29 ;  /* 0x00000007501d7223 */ /* 0x000fe2000000001d */
[----:B------:R-:W-:-:S04]  /*2b20*/  IADD3 R24, P3, R24, UR10, RZ ;  /* 0x0000000a18187c10 */ /* 0x000fc8000ff7e0ff */
[----:B------:R-:W-:Y:S02]  /*2b30*/  F2FP.SATFINITE.E4M3.F32.PACK_AB_MERGE_C R31, RZ, R29, RZ ;  /* 0x0000001dff1f723e */ /* 0x000fe400048070ff */
[----:B------:R-:W-:Y:S02]  /*2b40*/  IADD3.X R25, R25, UR11, R33, P3, !PT ;  /* 0x0000000b19197c10 */ /* 0x000fe40009ffe421 */
[----:B------:R-:W-:Y:S01]  /*2b50*/  PRMT R29, RZ, 0x7610, R29 ;  /* 0x00007610ff1d7816 */ /* 0x000fe2000000001d */
[----:B------:R3:W-:Y:S01]  /*2b60*/  @!P2 STG.E.U8 desc[UR18][R8.64+0x1], R31 ;  /* 0x0000011f0800a986 */ /* 0x0007e2000c101112 */
[----:B------:R-:W-:Y:S05]  /*2b70*/  @P0 BRA `(.L_x_44) ;  /* 0x0000000000040947 */ /* 0x000fea0003800000 */
[----:B------:R4:W5:Y:S02]  /*2b80*/  LDG.E.U8 R29, desc[UR18][R24.64] ;  /* 0x00000012181d7981 */ /* 0x000964000c1e1100 */
.L_x_44:
[----:B------:R-:W-:Y:S05]  /*2b90*/  BSYNC B1 ;  /* 0x0000000000017941 */ /* 0x000fea0003800000 */
.L_x_43:
[----:B-----5:R-:W-:Y:S01]  /*2ba0*/  LOP3.LUT R29, R29, 0xff, RZ, 0xc0, !PT ;  /* 0x000000ff1d1d7812 */ /* 0x020fe200078ec0ff */
[----:B------:R-:W-:Y:S01]  /*2bb0*/  BSSY B1, `(.L_x_45) ;  /* 0x000000b000017945 */ /* 0x000fe20003800000 */
[----:B------:R-:W-:Y:S02]  /*2bc0*/  ISETP.LT.OR P1, PT, R27, 0x9, !P1 ;  /* 0x000000091b00780c */ /* 0x000fe40004f21670 */
[----:B------:R-:W-:-:S05]  /*2bd0*/  F2FP.F16.E4M3.UNPACK_B R29, R29 ;  /* 0x0000001dff1d723e */ /* 0x000fca00020006ff */
[----:B------:R-:W-:-:S05]  /*2be0*/  HADD2.F32 R29, -RZ, R29.H0_H0 ;  /* 0x2000001dff1d7230 */ /* 0x000fca0000004100 */
[----:B------:R-:W-:Y:S01]  /*2bf0*/  FMUL R30, R29, R12 ;  /* 0x0000000c1d1e7220 */ /* 0x000fe20000400000 */
[----:B------:R-:W-:-:S03]  /*2c00*/  PRMT R29, RZ, 0x7610, R29 ;  /* 0x00007610ff1d7816 */ /* 0x000fc6000000001d */
[----:B------:R-:W-:-:S05]  /*2c10*/  FFMA R30, R77, R7, R30 ;  /* 0x000000074d1e7223 */ /* 0x000fca000000001e */
[----:B---3--:R-:W-:-:S05]  /*2c20*/  F2FP.SATFINITE.E4M3.F32.PACK_AB_MERGE_C R31, RZ, R30, RZ ;  /* 0x0000001eff1f723e */ /* 0x008fca00048070ff */
[----:B------:R3:W-:Y:S01]  /*2c30*/  @!P0 STG.E.U8 desc[UR18][R10.64], R31 ;  /* 0x0000001f0a008986 */ /* 0x0007e2000c101112 */
[----:B------:R-:W-:Y:S05]  /*2c40*/  @P1 BRA `(.L_x_46) ;  /* 0x0000000000041947 */ /* 0x000fea0003800000 */
[----:B------:R0:W5:Y:S02]  /*2c50*/  LDG.E.U8 R29, desc[UR18][R24.64+0x1] ;  /* 0x00000112181d7981 */ /* 0x000164000c1e1100 */
.L_x_46:
[----:B------:R-:W-:Y:S05]  /*2c60*/  BSYNC B1 ;  /* 0x0000000000017941 */ /* 0x000fea0003800000 */
.L_x_45:
[----:B-----5:R-:W-:Y:S01]  /*2c70*/  LOP3.LUT R29, R29, 0xff, RZ, 0xc0, !PT ;  /* 0x000000ff1d1d7812 */ /* 0x020fe200078ec0ff */
[----:B------:R-:W-:Y:S01]  /*2c80*/  BSSY B1, `(.L_x_47) ;  /* 0x000000c000017945 */ /* 0x000fe20003800000 */
[----:B------:R-:W-:Y:S02]  /*2c90*/  ISETP.GE.AND P0, PT, R28, 0x9, PT ;  /* 0x000000091c00780c */ /* 0x000fe40003f06270 */
[----:B------:R-:W-:Y:S02]  /*2ca0*/  F2FP.F16.E4M3.UNPACK_B R29, R29 ;  /* 0x0000001dff1d723e */ /* 0x000fe400020006ff */
[----:B------:R-:W-:-:S03]  /*2cb0*/  ISETP.LT.OR P2, PT, R27, 0x1, !P0 ;  /* 0x000000011b00780c */ /* 0x000fc60004741670 */
[----:B------:R-:W-:-:S05]  /*2cc0*/  HADD2.F32 R29, -RZ, R29.H0_H0 ;  /* 0x2000001dff1d7230 */ /* 0x000fca0000004100 */
[----:B------:R-:W-:-:S04]  /*2cd0*/  FMUL R29, R29, R12 ;  /* 0x0000000c1d1d7220 */ /* 0x000fc80000400000 */
[----:B------:R-:W-:-:S05]  /*2ce0*/  FFMA R29, R78, R7, R29 ;  /* 0x000000074e1d7223 */ /* 0x000fca000000001d */
[----:B---3--:R-:W-:Y:S02]  /*2cf0*/  F2FP.SATFINITE.E4M3.F32.PACK_AB_MERGE_C R31, RZ, R29, RZ ;  /* 0x0000001dff1f723e */ /* 0x008fe400048070ff */
[----:B------:R-:W-:-:S03]  /*2d00*/  PRMT R29, RZ, 0x7610, R29 ;  /* 0x00007610ff1d7816 */ /* 0x000fc6000000001d */
[----:B------:R3:W-:Y:S01]  /*2d10*/  @!P1 STG.E.U8 desc[UR18][R10.64+0x1], R31 ;  /* 0x0000011f0a009986 */ /* 0x0007e2000c101112 */
[----:B------:R-:W-:Y:S05]  /*2d20*/  @P2 BRA `(.L_x_48) ;  /* 0x0000000000042947 */ /* 0x000fea0003800000 */
[----:B------:R0:W5:Y:S02]  /*2d30*/  LDG.E.U8 R29, desc[UR18][R14.64+0x8] ;  /* 0x000008120e1d7981 */ /* 0x000164000c1e1100 */
.L_x_48:
[----:B------:R-:W-:Y:S05]  /*2d40*/  BSYNC B1 ;  /* 0x0000000000017941 */ /* 0x000fea0003800000 */
.L_x_47:
        /* <DEDUP_REMOVED lines=13> */
.L_x_50:
[----:B------:R-:W-:Y:S05]  /*2e20*/  BSYNC B1 ;  /* 0x0000000000017941 */ /* 0x000fea0003800000 */
.L_x_49:
[----:B-----5:R-:W-:Y:S01]  /*2e30*/  LOP3.LUT R29, R29, 0xff, RZ, 0xc0, !PT ;  /* 0x000000ff1d1d7812 */ /* 0x020fe200078ec0ff */
[----:B------:R-:W-:Y:S01]  /*2e40*/  BSSY B1, `(.L_x_51) ;  /* 0x000000b000017945 */ /* 0x000fe20003800000 */
[----:B------:R-:W-:Y:S02]  /*2e50*/  ISETP.LT.OR P0, PT, R27, 0x9, !P0 ;  /* 0x000000091b00780c */ /* 0x000fe40004701670 */
[----:B------:R-:W-:-:S05]  /*2e60*/  F2FP.F16.E4M3.UNPACK_B R29, R29 ;  /* 0x0000001dff1d723e */ /* 0x000fca00020006ff */
        /* <DEDUP_REMOVED lines=8> */
.L_x_52:
[----:B------:R-:W-:Y:S05]  /*2ef0*/  BSYNC B1 ;  /* 0x0000000000017941 */ /* 0x000fea0003800000 */
.L_x_51:
        /* <DEDUP_REMOVED lines=12> */
.L_x_54:
[----:B------:R-:W-:Y:S05]  /*2fc0*/  BSYNC B1 ;  /* 0x0000000000017941 */ /* 0x000fea0003800000 */
.L_x_53:
        /* <DEDUP_REMOVED lines=13> */
.L_x_56:
[----:B------:R-:W-:Y:S05]  /*30a0*/  BSYNC B1 ;  /* 0x0000000000017941 */ /* 0x000fea0003800000 */
.L_x_55:
        /* <DEDUP_REMOVED lines=13> */
.L_x_58:
[----:B------:R-:W-:Y:S05]  /*3180*/  BSYNC B1 ;  /* 0x0000000000017941 */ /* 0x000fea0003800000 */
.L_x_57:
        /* <DEDUP_REMOVED lines=12> */
.L_x_60:
[----:B------:R-:W-:Y:S05]  /*3250*/  BSYNC B1 ;  /* 0x0000000000017941 */ /* 0x000fea0003800000 */
.L_x_59:
        /* <DEDUP_REMOVED lines=12> */
.L_x_62:
[----:B------:R-:W-:Y:S05]  /*3320*/  BSYNC B1 ;  /* 0x0000000000017941 */ /* 0x000fea0003800000 */
.L_x_61:
        /* <DEDUP_REMOVED lines=13> */
.L_x_64:
[----:B------:R-:W-:Y:S05]  /*3400*/  BSYNC B1 ;  /* 0x0000000000017941 */ /* 0x000fea0003800000 */
.L_x_63:
        /* <DEDUP_REMOVED lines=13> */
.L_x_66:
[----:B------:R-:W-:Y:S05]  /*34e0*/  BSYNC B1 ;  /* 0x0000000000017941 */ /* 0x000fea0003800000 */
.L_x_65:
        /* <DEDUP_REMOVED lines=12> */
.L_x_68:
[----:B------:R-:W-:Y:S05]  /*35b0*/  BSYNC B1 ;  /* 0x0000000000017941 */ /* 0x000fea0003800000 */
.L_x_67:
        /* <DEDUP_REMOVED lines=12> */
.L_x_70:
[----:B------:R-:W-:Y:S05]  /*3680*/  BSYNC B1 ;  /* 0x0000000000017941 */ /* 0x000fea0003800000 */
.L_x_69:
        /* <DEDUP_REMOVED lines=13> */
.L_x_72:
[----:B------:R-:W-:Y:S05]  /*3760*/  BSYNC B1 ;  /* 0x0000000000017941 */ /* 0x000fea0003800000 */
.L_x_71:
        /* <DEDUP_REMOVED lines=13> */
.L_x_74:
[----:B------:R-:W-:Y:S05]  /*3840*/  BSYNC B1 ;  /* 0x0000000000017941 */ /* 0x000fea0003800000 */
.L_x_73:
        /* <DEDUP_REMOVED lines=12> */
.L_x_76:
[----:B------:R-:W-:Y:S05]  /*3910*/  BSYNC B1 ;  /* 0x0000000000017941 */ /* 0x000fea0003800000 */
.L_x_75:
        /* <DEDUP_REMOVED lines=12> */
.L_x_78:
[----:B------:R-:W-:Y:S05]  /*39e0*/  BSYNC B1 ;  /* 0x0000000000017941 */ /* 0x000fea0003800000 */
.L_x_77:
        /* <DEDUP_REMOVED lines=13> */
.L_x_80:
[----:B------:R-:W-:Y:S05]  /*3ac0*/  BSYNC B1 ;  /* 0x0000000000017941 */ /* 0x000fea0003800000 */
.L_x_79:
        /* <DEDUP_REMOVED lines=13> */
.L_x_82:
[----:B------:R-:W-:Y:S05]  /*3ba0*/  BSYNC B1 ;  /* 0x0000000000017941 */ /* 0x000fea0003800000 */
.L_x_81:
        /* <DEDUP_REMOVED lines=12> */
.L_x_84:
[----:B------:R-:W-:Y:S05]  /*3c70*/  BSYNC B1 ;  /* 0x0000000000017941 */ /* 0x000fea0003800000 */
.L_x_83:
[----:B-----5:R-:W-:Y:S01]  /*3c80*/  LOP3.LUT R29, R29, 0xff, RZ, 0xc0, !PT ;  /* 0x000000ff1d1d7812 */ /* 0x020fe200078ec0ff */
[----:B------:R-:W-:Y:S01]  /*3c90*/  BSSY B1, `(.L_x_85) ;  /* 0x000000b000017945 */ /* 0x000fe20003800000 */
[----:B------:R-:W-:Y:S02]  /*3ca0*/  ISETP.LT.OR P1, PT, R27, 0x9, !P1 ;  /* 0x000000091b00780c */ /* 0x000fe40004f21670 */
[----:B------:R-:W-:-:S05]  /*3cb0*/  F2FP.F16.E4M3.UNPACK_B R29, R29 ;  /* 0x0000001dff1d723e */ /* 0x000fca00020006ff */
[----:B------:R-:W-:-:S05]  /*3cc0*/  HADD2.F32 R29, -RZ, R29.H0_H0 ;  /* 0x2000001dff1d7230 */ /* 0x000fca0000004100 */
[----:B------:R-:W-:-:S04]  /*3cd0*/  FMUL R30, R29, R12 ;  /* 0x0000000c1d1e7220 */ /* 0x000fc80000400000 */
[----:B------:R-:W-:Y:S01]  /*3ce0*/  FFMA R30, R23, R7, R30 ;  /* 0x00000007171e7223 */ /* 0x000fe2000000001e */
[----:B------:R-:W-:-:S04]  /*3cf0*/  PRMT R23, RZ, 0x7610, R23 ;  /* 0x00007610ff177816 */ /* 0x000fc80000000017 */
[----:B------:R-:W-:-:S05]  /*3d00*/  F2FP.SATFINITE.E4M3.F32.PACK_AB_MERGE_C R29, RZ, R30, RZ ;  /* 0x0000001eff1d723e */ /* 0x000fca00048070ff */
[----:B------:R0:W-:Y:S01]  /*3d10*/  @!P0 STG.E.U8 desc[UR18][R10.64+0x28], R29 ;  /* 0x0000281d0a008986 */ /* 0x0001e2000c101112 */
[----:B------:R-:W-:Y:S05]  /*3d20*/  @P1 BRA `(.L_x_86) ;  /* 0x0000000000041947 */ /* 0x000fea0003800000 */
[----:B------:R0:W5:Y:S02]  /*3d30*/  LDG.E.U8 R23, desc[UR18][R24.64+0x29] ;  /* 0x0000291218177981 */ /* 0x000164000c1e1100 */
.L_x_86:
[----:B------:R-:W-:Y:S05]  /*3d40*/  BSYNC B1 ;  /* 0x0000000000017941 */ /* 0x000fea0003800000 */
.L_x_85:
        /* <DEDUP_REMOVED lines=8> */
[----:B0-----:R-:W-:Y:S02]  /*3dd0*/  F2FP.SATFINITE.E4M3.F32.PACK_AB_MERGE_C R29, RZ, R23, RZ ;  /* 0x00000017ff1d723e */ /* 0x001fe400048070ff */
[----:B------:R-:W-:-:S03]  /*3de0*/  PRMT R23, RZ, 0x7610, R23 ;  /* 0x00007610ff177816 */ /* 0x000fc60000000017 */
[----:B------:R0:W-:Y:S01]  /*3df0*/  @!P1 STG.E.U8 desc[UR18][R10.64+0x29], R29 ;  /* 0x0000291d0a009986 */ /* 0x0001e2000c101112 */
[----:B------:R-:W-:Y:S05]  /*3e00*/  @P2 BRA `(.L_x_88) ;  /* 0x0000000000042947 */ /* 0x000fea0003800000 */
[----:B------:R0:W5:Y:S02]  /*3e10*/  LDG.E.U8 R23, desc[UR18][R14.64+0x30] ;  /* 0x000030120e177981 */ /* 0x000164000c1e1100 */
.L_x_88:
[----:B------:R-:W-:Y:S05]  /*3e20*/  BSYNC B1 ;  /* 0x0000000000017941 */ /* 0x000fea0003800000 */
.L_x_87:
[----:B-----5:R-:W-:Y:S01]  /*3e30*/  LOP3.LUT R23, R23, 0xff, RZ, 0xc0, !PT ;  /* 0x000000ff17177812 */ /* 0x020fe200078ec0ff */
[----:B------:R-:W-:Y:S01]  /*3e40*/  BSSY B1, `(.L_x_89) ;  /* 0x000000c000017945 */ /* 0x000fe20003800000 */
[----:B------:R-:W-:Y:S02]  /*3e50*/  ISETP.GE.AND P1, PT, R28, 0x32, PT ;  /* 0x000000321c00780c */ /* 0x000fe40003f26270 */
[----:B------:R-:W-:Y:S02]  /*3e60*/  F2FP.F16.E4M3.UNPACK_B R23, R23 ;  /* 0x00000017ff17723e */ /* 0x000fe400020006ff */
[----:B------:R-:W-:-:S03]  /*3e70*/  ISETP.LT.OR P3, PT, R27, 0x1, !P1 ;  /* 0x000000011b00780c */ /* 0x000fc60004f61670 */
        /* <DEDUP_REMOVED lines=8> */
.L_x_90:
[----:B------:R-:W-:Y:S05]  /*3f00*/  BSYNC B1 ;  /* 0x0000000000017941 */ /* 0x000fea0003800000 */
.L_x_89:
[----:B-----5:R-:W-:Y:S01]  /*3f10*/  LOP3.LUT R21, R21, 0xff, RZ, 0xc0, !PT ;  /* 0x000000ff15157812 */ /* 0x020fe200078ec0ff */
[----:B------:R-:W-:Y:S01]  /*3f20*/  BSSY B1, `(.L_x_91) ;  /* 0x000000b000017945 */ /* 0x000fe20003800000 */
[----:B------:R-:W-:Y:S02]  /*3f30*/  ISETP.LT.OR P0, PT, R27, 0x9, !P0 ;  /* 0x000000091b00780c */ /* 0x000fe40004701670 */
[----:B------:R-:W-:-:S05]  /*3f40*/  F2FP.F16.E4M3.UNPACK_B R21, R21 ;  /* 0x00000015ff15723e */ /* 0x000fca00020006ff */
        /* <DEDUP_REMOVED lines=8> */
.L_x_92:
[----:B------:R-:W-:Y:S05]  /*3fd0*/  BSYNC B1 ;  /* 0x0000000000017941 */ /* 0x000fea0003800000 */
.L_x_91:
        /* <DEDUP_REMOVED lines=12> */
.L_x_94:
[----:B------:R-:W-:Y:S05]  /*40a0*/  BSYNC B1 ;  /* 0x0000000000017941 */ /* 0x000fea0003800000 */
.L_x_93:
        /* <DEDUP_REMOVED lines=13> */
.L_x_96:
[----:B------:R-:W-:Y:S05]  /*4180*/  BSYNC B1 ;  /* 0x0000000000017941 */ /* 0x000fea0003800000 */
.L_x_95:
        /* <DEDUP_REMOVED lines=13> */
.L_x_98:
[----:B------:R-:W-:Y:S05]  /*4260*/  BSYNC B1 ;  /* 0x0000000000017941 */ /* 0x000fea0003800000 */
.L_x_97:
[----:B-----5:R-:W-:Y:S01]  /*4270*/  LOP3.LUT R17, R17, 0xff, RZ, 0xc0, !PT ;  /* 0x000000ff11117812 */ /* 0x020fe200078ec0ff */
[----:B------:R-:W-:Y:S01]  /*4280*/  BSSY B1, `(.L_x_99) ;  /* 0x000000b000017945 */ /* 0x000fe20003800000 */
[----:B------:R-:W-:Y:S02]  /*4290*/  ISETP.LT.OR P0, PT, R27, 0x9, !P0 ;  /* 0x000000091b00780c */ /* 0x000fe40004701670 */
[----:B------:R-:W-:Y:S02]  /*42a0*/  F2FP.F16.E4M3.UNPACK_B R17, R17 ;  /* 0x00000011ff11723e */ /* 0x000fe400020006ff */
[----:B0-2---:R-:W-:-:S03]  /*42b0*/  PRMT R14, RZ, 0x7610, R14 ;  /* 0x00007610ff0e7816 */ /* 0x005fc6000000000e */
[----:B------:R-:W-:-:S05]  /*42c0*/  HADD2.F32 R17, -RZ, R17.H0_H0 ;  /* 0x20000011ff117230 */ /* 0x000fca0000004100 */
[----:B------:R-:W-:-:S04]  /*42d0*/  FMUL R17, R17, R12 ;  /* 0x0000000c11117220 */ /* 0x000fc80000400000 */
[----:B------:R-:W-:-:S05]  /*42e0*/  FFMA R17, R18, R7, R17 ;  /* 0x0000000712117223 */ /* 0x000fca0000000011 */
[----:B------:R-:W-:-:S05]  /*42f0*/  F2FP.SATFINITE.E4M3.F32.PACK_AB_MERGE_C R17, RZ, R17, RZ ;  /* 0x00000011ff11723e */ /* 0x000fca00048070ff */
[----:B------:R0:W-:Y:S01]  /*4300*/  @!P3 STG.E.U8 desc[UR18][R8.64+0x39], R17 ;  /* 0x000039110800b986 */ /* 0x0001e2000c101112 */
[----:B------:R-:W-:Y:S05]  /*4310*/  @P0 BRA `(.L_x_100) ;  /* 0x0000000000040947 */ /* 0x000fea0003800000 */
[----:B------:R2:W5:Y:S02]  /*4320*/  LDG.E.U8 R14, desc[UR18][R24.64+0x38] ;  /* 0x00003812180e7981 */ /* 0x000564000c1e1100 */
.L_x_100:
[----:B------:R-:W-:Y:S05]  /*4330*/  BSYNC B1 ;  /* 0x0000000000017941 */ /* 0x000fea0003800000 */
.L_x_99:
[----:B-----5:R-:W-:Y:S01]  /*4340*/  LOP3.LUT R14, R14, 0xff, RZ, 0xc0, !PT ;  /* 0x000000ff0e0e7812 */ /* 0x020fe200078ec0ff */
[----:B------:R-:W-:Y:S01]  /*4350*/  BSSY B1, `(.L_x_101) ;  /* 0x000000b000017945 */ /* 0x000fe20003800000 */
[----:B------:R-:W-:Y:S02]  /*4360*/  ISETP.LT.OR P1, PT, R27, 0x9, !P1 ;  /* 0x000000091b00780c */ /* 0x000fe40004f21670 */
[----:B------:R-:W-:-:S05]  /*4370*/  F2FP.F16.E4M3.UNPACK_B R14, R14 ;  /* 0x0000000eff0e723e */ /* 0x000fca00020006ff */
[----:B01-3--:R-:W-:-:S05]  /*4380*/  HADD2.F32 R9, -RZ, R14.H0_H0 ;  /* 0x2000000eff097230 */ /* 0x00bfca0000004100 */
[----:B------:R-:W-:-:S04]  /*4390*/  FMUL R8, R9, R12 ;  /* 0x0000000c09087220 */ /* 0x000fc80000400000 */
[----:B------:R-:W-:-:S05]  /*43a0*/  FFMA R8, R13, R7, R8 ;  /* 0x000000070d087223 */ /* 0x000fca0000000008 */
[----:B------:R-:W-:Y:S02]  /*43b0*/  F2FP.SATFINITE.E4M3.F32.PACK_AB_MERGE_C R9, RZ, R8, RZ ;  /* 0x00000008ff09723e */ /* 0x000fe400048070ff */
[----:B------:R-:W-:-:S03]  /*43c0*/  PRMT R8, RZ, 0x7610, R8 ;  /* 0x00007610ff087816 */ /* 0x000fc60000000008 */
[----:B------:R0:W-:Y:S01]  /*43d0*/  @!P0 STG.E.U8 desc[UR18][R10.64+0x38], R9 ;  /* 0x000038090a008986 */ /* 0x0001e2000c101112 */
[----:B------:R-:W-:Y:S05]  /*43e0*/  @P1 BRA `(.L_x_102) ;  /* 0x0000000000041947 */ /* 0x000fea0003800000 */
[----:B------:R1:W5:Y:S02]  /*43f0*/  LDG.E.U8 R8, desc[UR18][R24.64+0x39] ;  /* 0x0000391218087981 */ /* 0x000364000c1e1100 */
.L_x_102:
[----:B------:R-:W-:Y:S05]  /*4400*/  BSYNC B1 ;  /* 0x0000000000017941 */ /* 0x000fea0003800000 */
.L_x_101:
[----:B------:R-:W-:Y:S05]  /*4410*/  @P1 BRA `(.L_x_103) ;  /* 0x0000000800601947 */ /* 0x000fea0003800000 */
[----:B-----5:R-:W-:-:S04]  /*4420*/  LOP3.LUT R8, R8, 0xff, RZ, 0xc0, !PT ;  /* 0x000000ff08087812 */ /* 0x020fc800078ec0ff */
[----:B------:R-:W-:-:S05]  /*4430*/  F2FP.F16.E4M3.UNPACK_B R8, R8 ;  /* 0x00000008ff08723e */ /* 0x000fca00020006ff */
[----:B0-----:R-:W-:-:S05]  /*4440*/  HADD2.F32 R9, -RZ, R8.H0_H0 ;  /* 0x20000008ff097230 */ /* 0x001fca0000004100 */
[----:B------:R-:W-:-:S04]  /*4450*/  FMUL R9, R9, R12 ;  /* 0x0000000c09097220 */ /* 0x000fc80000400000 */
[----:B------:R-:W-:-:S05]  /*4460*/  FFMA R9, R16, R7, R9 ;  /* 0x0000000710097223 */ /* 0x000fca0000000009 */
[----:B------:R-:W-:-:S05]  /*4470*/  F2FP.SATFINITE.E4M3.F32.PACK_AB_MERGE_C R9, RZ, R9, RZ ;  /* 0x00000009ff09723e */ /* 0x000fca00048070ff */
[----:B------:R3:W-:Y:S01]  /*4480*/  STG.E.U8 desc[UR18][R10.64+0x39], R9 ;  /* 0x000039090a007986 */ /* 0x0007e2000c101112 */
[----:B------:R-:W-:Y:S05]  /*4490*/  BRA `(.L_x_103) ;  /* 0x0000000800407947 */ /* 0x000fea0003800000 */
.L_x_38:
[C---:B------:R-:W-:Y:S01]  /*44a0*/  ISETP.GE.AND P3, PT, R28.reuse, 0x1, PT ;  /* 0x000000011c00780c */ /* 0x040fe20003f66270 */
[-C--:B--2---:R-:W-:Y:S01]  /*44b0*/  FMUL R79, R79, R7.reuse ;  /* 0x000000074f4f7220 */ /* 0x084fe20000400000 */
[----:B------:R-:W-:Y:S01]  /*44c0*/  ISETP.GE.AND P0, PT, R28, 0x2, PT ;  /* 0x000000021c00780c */ /* 0x000fe20003f06270 */
[-C--:B------:R-:W-:Y:S01]  /*44d0*/  FMUL R80, R80, R7.reuse ;  /* 0x0000000750507220 */ /* 0x080fe20000400000 */
[----:B------:R-:W-:Y:S01]  /*44e0*/  ISETP.LT.OR P1, PT, R27, 0x1, !P3 ;  /* 0x000000011b00780c */ /* 0x000fe20005f21670 */
[-C--:B------:R-:W-:Y:S01]  /*44f0*/  FMUL R77, R77, R7.reuse ;  /* 0x000000074d4d7220 */ /* 0x080fe20000400000 */
[C---:B------:R-:W-:Y:S01]  /*4500*/  ISETP.LT.OR P2, PT, R27.reuse, 0x1, !P0 ;  /* 0x000000011b00780c */ /* 0x040fe20004741670 */
[-C--:B------:R-:W-:Y:S01]  /*4510*/  FMUL R78, R78, R7.reuse ;  /* 0x000000074e4e7220 */ /* 0x080fe20000400000 */
[----:B------:R-:W-:Y:S01]  /*4520*/  ISETP.LT.OR P3, PT, R27, 0x9, !P3 ;  /* 0x000000091b00780c */ /* 0x000fe20005f61670 */
[----:B------:R-:W-:Y:S01]  /*4530*/  FMUL R75, R75, R7 ;  /* 0x000000074b4b7220 */ /* 0x000fe20000400000 */
[----:B------:R-:W-:Y:S01]  /*4540*/  F2FP.SATFINITE.E4M3.F32.PACK_AB_MERGE_C R79, RZ, R79, RZ ;  /* 0x0000004fff4f723e */ /* 0x000fe200048070ff */
[-C--:B------:R-:W-:Y:S01]  /*4550*/  FMUL R76, R76, R7.reuse ;  /* 0x000000074c4c7220 */ /* 0x080fe20000400000 */
[----:B------:R-:W-:Y:S01]  /*4560*/  F2FP.SATFINITE.E4M3.F32.PACK_AB_MERGE_C R15, RZ, R80, RZ ;  /* 0x00000050ff0f723e */ /* 0x000fe200048070ff */
[----:B------:R-:W-:Y:S01]  /*4570*/  FMUL R74, R74, R7 ;  /* 0x000000074a4a7220 */ /* 0x000fe20000400000 */
[----:B------:R-:W-:Y:S01]  /*4580*/  F2FP.SATFINITE.E4M3.F32.PACK_AB_MERGE_C R77, RZ, R77, RZ ;  /* 0x0000004dff4d723e */ /* 0x000fe200048070ff */
[-C--:B------:R-:W-:Y:S01]  /*4590*/  FMUL R72, R72, R7.reuse ;  /* 0x0000000748487220 */ /* 0x080fe20000400000 */
[----:B------:R-:W-:Y:S01]  /*45a0*/  ISETP.LT.OR P0, PT, R27, 0x9, !P0 ;  /* 0x000000091b00780c */ /* 0x000fe20004701670 */
[----:B------:R-:W-:Y:S01]  /*45b0*/  @!P1 STG.E.U8 desc[UR18][R8.64], R79 ;  /* 0x0000004f08009986 */ /* 0x000fe2000c101112 */
[C---:B------:R-:W-:Y:S01]  /*45c0*/  ISETP.GE.AND P1, PT, R28.reuse, 0x9, PT ;  /* 0x000000091c00780c */ /* 0x040fe20003f26270 */
[----:B------:R-:W-:Y:S01]  /*45d0*/  FMUL R69, R69, R7 ;  /* 0x0000000745457220 */ /* 0x000fe20000400000 */
[----:B------:R-:W-:Y:S01]  /*45e0*/  F2FP.SATFINITE.E4M3.F32.PACK_AB_MERGE_C R75, RZ, R75, RZ ;  /* 0x0000004bff4b723e */ /* 0x000fe200048070ff */
[----:B------:R0:W-:Y:S01]  /*45f0*/  @!P2 STG.E.U8 desc[UR18][R8.64+0x1], R15 ;  /* 0x0000010f0800a986 */ /* 0x0001e2000c101112 */
[----:B------:R-:W-:Y:S01]  /*4600*/  ISETP.GE.AND P2, PT, R28, 0xa, PT ;  /* 0x0000000a1c00780c */ /* 0x000fe20003f46270 */
[-C--:B------:R-:W-:Y:S01]  /*4610*/  FMUL R70, R70, R7.reuse ;  /* 0x0000000746467220 */ /* 0x080fe20000400000 */
[----:B------:R-:W-:Y:S01]  /*4620*/  F2FP.SATFINITE.E4M3.F32.PACK_AB_MERGE_C R25, RZ, R76, RZ ;  /* 0x0000004cff19723e */ /* 0x000fe200048070ff */
[----:B------:R-:W-:Y:S01]  /*4630*/  @!P3 STG.E.U8 desc[UR18][R10.64], R77 ;  /* 0x0000004d0a00b986 */ /* 0x000fe2000c101112 */
[C---:B------:R-:W-:Y:S01]  /*4640*/  ISETP.LT.OR P3, PT, R27.reuse, 0x1, !P1 ;  /* 0x000000011b00780c */ /* 0x040fe20004f61670 */
[-C--:B------:R-:W-:Y:S01]  /*4650*/  FMUL R68, R68, R7.reuse ;  /* 0x0000000744447220 */ /* 0x080fe20000400000 */
[----:B------:R-:W-:Y:S01]  /*4660*/  ISETP.LT.OR P5, PT, R27, 0x1, !P2 ;  /* 0x000000011b00780c */ /* 0x000fe200057a1670 */
[-C--:B------:R-:W-:Y:S01]  /*4670*/  FMUL R67, R67, R7.reuse ;  /* 0x0000000743437220 */ /* 0x080fe20000400000 */
[----:B------:R-:W-:Y:S01]  /*4680*/  ISETP.LT.OR P1, PT, R27, 0x9, !P1 ;  /* 0x000000091b00780c */ /* 0x000fe20004f21670 */
[-C--:B------:R-:W-:Y:S01]  /*4690*/  FMUL R65, R65, R7.reuse ;  /* 0x0000000741417220 */ /* 0x080fe20000400000 */
[----:B------:R-:W-:Y:S01]  /*46a0*/  F2FP.SATFINITE.E4M3.F32.PACK_AB_MERGE_C R29, RZ, R74, RZ ;  /* 0x0000004aff1d723e */ /* 0x000fe200048070ff */
[-C--:B------:R-:W-:Y:S01]  /*46b0*/  FMUL R66, R66, R7.reuse ;  /* 0x0000000742427220 */ /* 0x080fe20000400000 */
[----:B0-----:R-:W-:Y:S01]  /*46c0*/  F2FP.SATFINITE.E4M3.F32.PACK_AB_MERGE_C R15, RZ, R78, RZ ;  /* 0x0000004eff0f723e */ /* 0x001fe200048070ff */
[-C--:B------:R-:W-:Y:S01]  /*46d0*/  FMUL R64, R64, R7.reuse ;  /* 0x0000000740407220 */ /* 0x080fe20000400000 */
[----:B------:R-:W-:Y:S01]  /*46e0*/  ISETP.LT.OR P2, PT, R27, 0x9, !P2 ;  /* 0x000000091b00780c */ /* 0x000fe20005741670 */
[-C--:B------:R-:W-:Y:S01]  /*46f0*/  FMUL R63, R63, R7.reuse ;  /* 0x000000073f3f7220 */ /* 0x080fe20000400000 */
[----:B------:R-:W-:Y:S01]  /*4700*/  F2FP.SATFINITE.E4M3.F32.PACK_AB_MERGE_C R31, RZ, R72, RZ ;  /* 0x00000048ff1f723e */ /* 0x000fe200048070ff */
[----:B------:R0:W-:Y:S01]  /*4710*/  @!P0 STG.E.U8 desc[UR18][R10.64+0x1], R15 ;  /* 0x0000010f0a008986 */ /* 0x0001e2000c101112 */
[C---:B------:R-:W-:Y:S01]  /*4720*/  ISETP.GE.AND P0, PT, R28.reuse, 0x11, PT ;  /* 0x000000111c00780c */ /* 0x040fe20003f06270 */
[----:B------:R-:W-:Y:S01]  /*4730*/  FMUL R61, R61, R7 ;  /* 0x000000073d3d7220 */ /* 0x000fe20000400000 */
[----:B------:R-:W-:Y:S01]  /*4740*/  F2FP.SATFINITE.E4M3.F32.PACK_AB_MERGE_C R69, RZ, R69, RZ ;  /* 0x00000045ff45723e */ /* 0x000fe200048070ff */
[----:B------:R-:W-:Y:S01]  /*4750*/  @!P3 STG.E.U8 desc[UR18][R8.64+0x8], R75 ;  /* 0x0000084b0800b986 */ /* 0x000fe2000c101112 */
[----:B------:R-:W-:Y:S01]  /*4760*/  ISETP.GE.AND P3, PT, R28, 0x12, PT ;  /* 0x000000121c00780c */ /* 0x000fe20003f66270 */
[----:B------:R-:W-:Y:S01]  /*4770*/  FMUL R62, R62, R7 ;  /* 0x000000073e3e7220 */ /* 0x000fe20000400000 */
[----:B------:R-:W-:Y:S01]  /*4780*/  F2FP.SATFINITE.E4M3.F32.PACK_AB_MERGE_C R67, RZ, R67, RZ ;  /* 0x00000043ff43723e */ /* 0x000fe200048070ff */
[----:B------:R1:W-:Y:S01]  /*4790*/  @!P5 STG.E.U8 desc[UR18][R8.64+0x9], R25 ;  /* 0x000009190800d986 */ /* 0x0003e2000c101112 */
[----:B------:R-:W-:Y:S01]  /*47a0*/  ISETP.LT.OR P5, PT, R27, 0x1, !P3 ;  /* 0x000000011b00780c */ /* 0x000fe20005fa1670 */
[-C--:B------:R-:W-:Y:S01]  /*47b0*/  FMUL R59, R59, R7.reuse ;  /* 0x000000073b3b7220 */ /* 0x080fe20000400000 */
[C---:B------:R-:W-:Y:S01]  /*47c0*/  ISETP.LT.OR P3, PT, R27.reuse, 0x9, !P3 ;  /* 0x000000091b00780c */ /* 0x040fe20005f61670 */
[----:B------:R-:W-:Y:S01]  /*47d0*/  @!P1 STG.E.U8 desc[UR18][R10.64+0x8], R29 ;  /* 0x0000081d0a009986 */ /* 0x000fe2000c101112 */
[----:B------:R-:W-:Y:S01]  /*47e0*/  ISETP.LT.OR P1, PT, R27, 0x1, !P0 ;  /* 0x000000011b00780c */ /* 0x000fe20004721670 */
[-C--:B------:R-:W-:Y:S01]  /*47f0*/  FMUL R60, R60, R7.reuse ;  /* 0x000000073c3c7220 */ /* 0x080fe20000400000 */
[----:B0-----:R-:W-:Y:S01]  /*4800*/  F2FP.SATFINITE.E4M3.F32.PACK_AB_MERGE_C R15, RZ, R70, RZ ;  /* 0x00000046ff0f723e */ /* 0x001fe200048070ff */
[----:B------:R-:W-:Y:S01]  /*4810*/  @!P2 STG.E.U8 desc[UR18][R10.64+0x9], R31 ;  /* 0x0000091f0a00a986 */ /* 0x000fe2000c101112 */
[----:B------:R-:W-:Y:S01]  /*4820*/  ISETP.GE.AND P2, PT, R28, 0x19, PT ;  /* 0x000000191c00780c */ /* 0x000fe20003f46270 */
[-C--:B------:R-:W-:Y:S01]  /*4830*/  FMUL R57, R57, R7.reuse ;  /* 0x0000000739397220 */ /* 0x080fe20000400000 */
[C---:B------:R-:W-:Y:S01]  /*4840*/  ISETP.LT.OR P0, PT, R27.reuse, 0x9, !P0 ;  /* 0x000000091b00780c */ /* 0x040fe20004701670 */
[-C--:B------:R-:W-:Y:S01]  /*4850*/  FMUL R58, R58, R7.reuse ;  /* 0x000000073a3a7220 */ /* 0x080fe20000400000 */
[----:B------:R-:W-:Y:S01]  /*4860*/  ISETP.LT.OR P6, PT, R27, 0x1, !P2 ;  /* 0x000000011b00780c */ /* 0x000fe200057c1670 */
[----:B------:R0:W-:Y:S01]  /*4870*/  @!P5 STG.E.U8 desc[UR18][R8.64+0x11], R15 ;  /* 0x0000110f0800d986 */ /* 0x0001e2000c101112 */
[----:B-1----:R-:W-:Y:S01]  /*4880*/  F2FP.SATFINITE.E4M3.F32.PACK_AB_MERGE_C R25, RZ, R68, RZ ;  /* 0x00000044ff19723e */ /* 0x002fe200048070ff */
[----:B------:R-:W-:Y:S01]  /*4890*/  FMUL R56, R56, R7 ;  /* 0x0000000738387220 */ /* 0x000fe20000400000 */
[----:B------:R-:W-:Y:S01]  /*48a0*/  F2FP.SATFINITE.E4M3.F32.PACK_AB_MERGE_C R65, RZ, R65, RZ ;  /* 0x00000041ff41723e */ /* 0x000fe200048070ff */
[----:B------:R-:W-:Y:S01]  /*48b0*/  @!P1 STG.E.U8 desc[UR18][R8.64+0x10], R69 ;  /* 0x0000104508009986 */ /* 0x000fe2000c101112 */
[----:B------:R-:W-:Y:S01]  /*48c0*/  ISETP.GE.AND P1, PT, R28, 0x1a, PT ;  /* 0x0000001a1c00780c */ /* 0x000fe20003f26270 */
[-C--:B------:R-:W-:Y:S01]  /*48d0*/  FMUL R23, R23, R7.reuse ;  /* 0x0000000717177220 */ /* 0x080fe20000400000 */
[C---:B------:R-:W-:Y:S01]  /*48e0*/  ISETP.LT.OR P2, PT, R27.reuse, 0x9, !P2 ;  /* 0x000000091b00780c */ /* 0x040fe20005741670 */
[----:B------:R1:W-:Y:S01]  /*48f0*/  @!P3 STG.E.U8 desc[UR18][R10.64+0x11], R25 ;  /* 0x000011190a00b986 */ /* 0x0003e2000c101112 */
[----:B------:R-:W-:Y:S01]  /*4900*/  ISETP.LT.OR P5, PT, R27, 0x1, !P1 ;  /* 0x000000011b00780c */ /* 0x000fe20004fa1670 */
[-C--:B------:R-:W-:Y:S01]  /*4910*/  FMUL R21, R21, R7.reuse ;  /* 0x0000000715157220 */ /* 0x080fe20000400000 */
[----:B------:R-:W-:Y:S01]  /*4920*/  ISETP.LT.OR P3, PT, R27, 0x9, !P1 ;  /* 0x000000091b00780c */ /* 0x000fe20004f61670 */
[----:B------:R-:W-:Y:S01]  /*4930*/  @!P0 STG.E.U8 desc[UR18][R10.64+0x10], R67 ;  /* 0x000010430a008986 */ /* 0x000fe2000c101112 */
[----:B0-----:R-:W-:Y:S01]  /*4940*/  F2FP.SATFINITE.E4M3.F32.PACK_AB_MERGE_C R15, RZ, R66, RZ ;  /* 0x00000042ff0f723e */ /* 0x001fe200048070ff */
[-C--:B------:R-:W-:Y:S01]  /*4950*/  FMUL R22, R22, R7.reuse ;  /* 0x0000000716167220 */ /* 0x080fe20000400000 */
[C---:B------:R-:W-:Y:S01]  /*4960*/  ISETP.GE.AND P0, PT, R28.reuse, 0x21, PT ;  /* 0x000000211c00780c */ /* 0x040fe20003f06270 */
[----:B------:R-:W-:Y:S01]  /*4970*/  @!P6 STG.E.U8 desc[UR18][R8.64+0x18], R65 ;  /* 0x000018410800e986 */ /* 0x000fe2000c101112 */
[----:B------:R-:W-:Y:S01]  /*4980*/  ISETP.GE.AND P1, PT, R28, 0x22, PT ;  /* 0x000000221c00780c */ /* 0x000fe20003f26270 */
[-C--:B------:R-:W-:Y:S01]  /*4990*/  FMUL R19, R19, R7.reuse ;  /* 0x0000000713137220 */ /* 0x080fe20000400000 */
[C---:B------:R-:W-:Y:S01]  /*49a0*/  ISETP.LT.OR P6, PT, R27.reuse, 0x1, !P0 ;  /* 0x000000011b00780c */ /* 0x040fe200047c1670 */
[-C--:B------:R-:W-:Y:S01]  /*49b0*/  FMUL R20, R20, R7.reuse ;  /* 0x0000000714147220 */ /* 0x080fe20000400000 */
[----:B-1----:R-:W-:Y:S01]  /*49c0*/  F2FP.SATFINITE.E4M3.F32.PACK_AB_MERGE_C R25, RZ, R64, RZ ;  /* 0x00000040ff19723e */ /* 0x002fe200048070ff */
[----:B------:R0:W-:Y:S01]  /*49d0*/  @!P5 STG.E.U8 desc[UR18][R8.64+0x19], R15 ;  /* 0x0000190f0800d986 */ /* 0x0001e2000c101112 */
[----:B------:R-:W-:Y:S01]  /*49e0*/  ISETP.LT.OR P5, PT, R27, 0x1, !P1 ;  /* 0x000000011b00780c */ /* 0x000fe20004fa1670 */
[----:B------:R-:W-:Y:S01]  /*49f0*/  FMUL R17, R17, R7 ;  /* 0x0000000711117220 */ /* 0x000fe20000400000 */
[----:B------:R-:W-:Y:S01]  /*4a00*/  F2FP.SATFINITE.E4M3.F32.PACK_AB_MERGE_C R63, RZ, R63, RZ ;  /* 0x0000003fff3f723e */ /* 0x000fe200048070ff */
[----:B------:R1:W-:Y:S01]  /*4a10*/  @!P3 STG.E.U8 desc[UR18][R10.64+0x19], R25 ;  /* 0x000019190a00b986 */ /* 0x0003e2000c101112 */
[----:B------:R-:W-:Y:S01]  /*4a20*/  F2FP.SATFINITE.E4M3.F32.PACK_AB_MERGE_C R61, RZ, R61, RZ ;  /* 0x0000003dff3d723e */ /* 0x000fe200048070ff */
[-C--:B------:R-:W-:Y:S01]  /*4a30*/  FMUL R18, R18, R7.reuse ;  /* 0x0000000712127220 */ /* 0x080fe20000400000 */
[----:B------:R-:W-:Y:S01]  /*4a40*/  F2FP.SATFINITE.E4M3.F32.PACK_AB_MERGE_C R29, RZ, R62, RZ ;  /* 0x0000003eff1d723e */ /* 0x000fe200048070ff */
[----:B------:R-:W-:Y:S01]  /*4a50*/  @!P2 STG.E.U8 desc[UR18][R10.64+0x18], R63 ;  /* 0x0000183f0a00a986 */ /* 0x000fe2000c101112 */
[----:B------:R-:W-:Y:S01]  /*4a60*/  ISETP.LT.OR P3, PT, R27, 0x9, !P1 ;  /* 0x000000091b00780c */ /* 0x000fe20004f61670 */
[-C--:B------:R-:W-:Y:S01]  /*4a70*/  FMUL R13, R13, R7.reuse ;  /* 0x000000070d0d7220 */ /* 0x080fe20000400000 */
[----:B------:R-:W-:Y:S01]  /*4a80*/  ISETP.GE.AND P2, PT, R28, 0x29, PT ;  /* 0x000000291c00780c */ /* 0x000fe20003f46270 */
[----:B------:R-:W-:Y:S01]  /*4a90*/  @!P6 STG.E.U8 desc[UR18][R8.64+0x20], R61 ;  /* 0x0000203d0800e986 */ /* 0x000fe2000c101112 */
[C---:B------:R-:W-:Y:S01]  /*4aa0*/  ISETP.LT.OR P0, PT, R27.reuse, 0x9, !P0 ;  /* 0x000000091b00780c */ /* 0x040fe20004701670 */
[----:B------:R-:W-:Y:S01]  /*4ab0*/  FMUL R16, R16, R7 ;  /* 0x0000000710107220 */ /* 0x000fe20000400000 */
[----:B------:R-:W-:Y:S01]  /*4ac0*/  ISETP.GE.AND P1, PT, R28, 0x2a, PT ;  /* 0x0000002a1c00780c */ /* 0x000fe20003f26270 */
[----:B------:R-:W-:Y:S01]  /*4ad0*/  @!P5 STG.E.U8 desc[UR18][R8.64+0x21], R29 ;  /* 0x0000211d0800d986 */ /* 0x000fe2000c101112 */
[----:B------:R-:W-:-:S02]  /*4ae0*/  ISETP.LT.OR P6, PT, R27, 0x1, !P2 ;  /* 0x000000011b00780c */ /* 0x000fc400057c1670 */
[C---:B------:R-:W-:Y:S02]  /*4af0*/  ISETP.LT.OR P5, PT, R27.reuse, 0x1, !P1 ;  /* 0x000000011b00780c */ /* 0x040fe40004fa1670 */
[----:B------:R-:W-:Y:S02]  /*4b00*/  F2FP.SATFINITE.E4M3.F32.PACK_AB_MERGE_C R59, RZ, R59, RZ ;  /* 0x0000003bff3b723e */ /* 0x000fe400048070ff */
[----:B0-----:R-:W-:Y:S02]  /*4b10*/  F2FP.SATFINITE.E4M3.F32.PACK_AB_MERGE_C R15, RZ, R60, RZ ;  /* 0x0000003cff0f723e */ /* 0x001fe400048070ff */
[----:B------:R-:W-:Y:S01]  /*4b20*/  F2FP.SATFINITE.E4M3.F32.PACK_AB_MERGE_C R57, RZ, R57, RZ ;  /* 0x00000039ff39723e */ /* 0x000fe200048070ff */
[----:B------:R-:W-:Y:S01]  /*4b30*/  @!P0 STG.E.U8 desc[UR18][R10.64+0x20], R59 ;  /* 0x0000203b0a008986 */ /* 0x000fe2000c101112 */
[----:B-1----:R-:W-:Y:S02]  /*4b40*/  F2FP.SATFINITE.E4M3.F32.PACK_AB_MERGE_C R25, RZ, R58, RZ ;  /* 0x0000003aff19723e */ /* 0x002fe400048070ff */
[C---:B------:R-:W-:Y:S01]  /*4b50*/  ISETP.LT.OR P1, PT, R27.reuse, 0x9, !P1 ;  /* 0x000000091b00780c */ /* 0x040fe20004f21670 */
[----:B------:R0:W-:Y:S01]  /*4b60*/  @!P3 STG.E.U8 desc[UR18][R10.64+0x21], R15 ;  /* 0x0000210f0a00b986 */ /* 0x0001e2000c101112 */
[----:B------:R-:W-:-:S02]  /*4b70*/  ISETP.LT.OR P2, PT, R27, 0x9, !P2 ;  /* 0x000000091b00780c */ /* 0x000fc40005741670 */
[C---:B------:R-:W-:Y:S01]  /*4b80*/  ISETP.GE.AND P3, PT, R28.reuse, 0x31, PT ;  /* 0x000000311c00780c */ /* 0x040fe20003f66270 */
[----:B------:R-:W-:Y:S01]  /*4b90*/  @!P6 STG.E.U8 desc[UR18][R8.64+0x28], R57 ;  /* 0x000028390800e986 */ /* 0x000fe2000c101112 */
[----:B------:R-:W-:Y:S02]  /*4ba0*/  ISETP.GE.AND P0, PT, R28, 0x32, PT ;  /* 0x000000321c00780c */ /* 0x000fe40003f06270 */
[----:B------:R-:W-:Y:S01]  /*4bb0*/  F2FP.SATFINITE.E4M3.F32.PACK_AB_MERGE_C R23, RZ, R23, RZ ;  /* 0x00000017ff17723e */ /* 0x000fe200048070ff */
[----:B------:R1:W-:Y:S01]  /*4bc0*/  @!P5 STG.E.U8 desc[UR18][R8.64+0x29], R25 ;  /* 0x000029190800d986 */ /* 0x0003e2000c101112 */
[C---:B------:R-:W-:Y:S02]  /*4bd0*/  ISETP.LT.OR P5, PT, R27.reuse, 0x1, !P3 ;  /* 0x000000011b00780c */ /* 0x040fe40005fa1670 */
[----:B------:R-:W-:Y:S02]  /*4be0*/  ISETP.LT.OR P6, PT, R27, 0x1, !P0 ;  /* 0x000000011b00780c */ /* 0x000fe400047c1670 */
[----:B0-----:R-:W-:Y:S01]  /*4bf0*/  F2FP.SATFINITE.E4M3.F32.PACK_AB_MERGE_C R15, RZ, R56, RZ ;  /* 0x00000038ff0f723e */ /* 0x001fe200048070ff */
[----:B------:R-:W-:Y:S01]  /*4c00*/  @!P2 STG.E.U8 desc[UR18][R10.64+0x28], R23 ;  /* 0x000028170a00a986 */ /* 0x000fe2000c101112 */
[----:B------:R-:W-:-:S02]  /*4c10*/  F2FP.SATFINITE.E4M3.F32.PACK_AB_MERGE_C R21, RZ, R21, RZ ;  /* 0x00000015ff15723e */ /* 0x000fc400048070ff */
[C---:B------:R-:W-:Y:S01]  /*4c20*/  ISETP.GE.AND P2, PT, R28.reuse, 0x3a, PT ;  /* 0x0000003a1c00780c */ /* 0x040fe20003f46270 */
[----:B------:R0:W-:Y:S01]  /*4c30*/  @!P1 STG.E.U8 desc[UR18][R10.64+0x29], R15 ;  /* 0x0000290f0a009986 */ /* 0x0001e2000c101112 */
[C---:B------:R-:W-:Y:S02]  /*4c40*/  ISETP.LT.OR P1, PT, R27.reuse, 0x9, !P3 ;  /* 0x000000091b00780c */ /* 0x040fe40005f21670 */
[----:B-1----:R-:W-:Y:S01]  /*4c50*/  F2FP.SATFINITE.E4M3.F32.PACK_AB_MERGE_C R25, RZ, R22, RZ ;  /* 0x00000016ff19723e */ /* 0x002fe200048070ff */
[----:B------:R1:W-:Y:S01]  /*4c60*/  @!P5 STG.E.U8 desc[UR18][R8.64+0x30], R21 ;  /* 0x000030150800d986 */ /* 0x0003e2000c101112 */
[----:B------:R-:W-:Y:S02]  /*4c70*/  ISETP.GE.AND P3, PT, R28, 0x39, PT ;  /* 0x000000391c00780c */ /* 0x000fe40003f66270 */
[C---:B------:R-:W-:Y:S01]  /*4c80*/  ISETP.LT.OR P0, PT, R27.reuse, 0x9, !P0 ;  /* 0x000000091b00780c */ /* 0x040fe20004701670 */
[----:B------:R2:W-:Y:S01]  /*4c90*/  @!P6 STG.E.U8 desc[UR18][R8.64+0x31], R25 ;  /* 0x000031190800e986 */ /* 0x0005e2000c101112 */
[----:B------:R-:W-:-:S02]  /*4ca0*/  ISETP.LT.OR P5, PT, R27, 0x1, !P3 ;  /* 0x000000011b00780c */ /* 0x000fc40005fa1670 */
[C---:B------:R-:W-:Y:S02]  /*4cb0*/  ISETP.LT.OR P6, PT, R27.reuse, 0x1, !P2 ;  /* 0x000000011b00780c */ /* 0x040fe400057c1670 */
[C---:B------:R-:W-:Y:S02]  /*4cc0*/  ISETP.LT.OR P3, PT, R27.reuse, 0x9, !P3 ;  /* 0x000000091b00780c */ /* 0x040fe40005f61670 */
[----:B------:R-:W-:Y:S02]  /*4cd0*/  ISETP.LT.OR P2, PT, R27, 0x9, !P2 ;  /* 0x000000091b00780c */ /* 0x000fe40005741670 */
[----:B------:R-:W-:Y:S02]  /*4ce0*/  F2FP.SATFINITE.E4M3.F32.PACK_AB_MERGE_C R19, RZ, R19, RZ ;  /* 0x00000013ff13723e */ /* 0x000fe400048070ff */
[----:B0-----:R-:W-:Y:S02]  /*4cf0*/  F2FP.SATFINITE.E4M3.F32.PACK_AB_MERGE_C R15, RZ, R20, RZ ;  /* 0x00000014ff0f723e */ /* 0x001fe400048070ff */
[----:B------:R-:W-:Y:S01]  /*4d00*/  F2FP.SATFINITE.E4M3.F32.PACK_AB_MERGE_C R17, RZ, R17, RZ ;  /* 0x00000011ff11723e */ /* 0x000fe200048070ff */
[----:B------:R2:W-:Y:S01]  /*4d10*/  @!P1 STG.E.U8 desc[UR18][R10.64+0x30], R19 ;  /* 0x000030130a009986 */ /* 0x0005e2000c101112 */
[----:B-1----:R-:W-:-:S02]  /*4d20*/  F2FP.SATFINITE.E4M3.F32.PACK_AB_MERGE_C R21, RZ, R18, RZ ;  /* 0x00000012ff15723e */ /* 0x002fc400048070ff */
[----:B------:R-:W-:Y:S01]  /*4d30*/  F2FP.SATFINITE.E4M3.F32.PACK_AB_MERGE_C R13, RZ, R13, RZ ;  /* 0x0000000dff0d723e */ /* 0x000fe200048070ff */
[----:B------:R2:W-:Y:S01]  /*4d40*/  @!P0 STG.E.U8 desc[UR18][R10.64+0x31], R15 ;  /* 0x0000310f0a008986 */ /* 0x0005e2000c101112 */
[----:B------:R-:W-:-:S03]  /*4d50*/  F2FP.SATFINITE.E4M3.F32.PACK_AB_MERGE_C R23, RZ, R16, RZ ;  /* 0x00000010ff17723e */ /* 0x000fc600048070ff */
[----:B------:R2:W-:Y:S04]  /*4d60*/  @!P5 STG.E.U8 desc[UR18][R8.64+0x38], R17 ;  /* 0x000038110800d986 */ /* 0x0005e8000c101112 */
[----:B------:R2:W-:Y:S04]  /*4d70*/  @!P6 STG.E.U8 desc[UR18][R8.64+0x39], R21 ;  /* 0x000039150800e986 */ /* 0x0005e8000c101112 */
[----:B------:R2:W-:Y:S04]  /*4d80*/  @!P3 STG.E.U8 desc[UR18][R10.64+0x38], R13 ;  /* 0x0000380d0a00b986 */ /* 0x0005e8000c101112 */
[----:B------:R2:W-:Y:S02]  /*4d90*/  @!P2 STG.E.U8 desc[UR18][R10.64+0x39], R23 ;  /* 0x000039170a00a986 */ /* 0x0005e4000c101112 */
.L_x_103:
[----:B------:R-:W-:Y:S05]  /*4da0*/  BSYNC B0 ;  /* 0x0000000000007941 */ /* 0x000fea0003800000 */
.L_x_37:
[----:B------:R-:W-:Y:S01]  /*4db0*/  ULDC UR6, c[0x0][0xc] ;  /* 0x0000030000067ab9 */ /* 0x000fe20000000800 */
[----:B------:R-:W-:Y:S01]  /*4dc0*/  ULDC UR7, c[0x0][0x10] ;  /* 0x0000040000077ab9 */ /* 0x000fe20000000800 */
[----:B0-23--:R-:W0:Y:S01]  /*4dd0*/  LDC R9, c[0x0][0x14] ;  /* 0x00000500ff097b82 */ /* 0x00de220000000800 */
[----:B------:R-:W-:Y:S01]  /*4de0*/  UIMAD.WIDE.U32 UR6, UR6, UR7, URZ ;  /* 0x00000007060672a5 */ /* 0x000fe2000f8e003f */
[----:B-----5:R-:W-:Y:S01]  /*4df0*/  PRMT R8, RZ, 0x7610, R8 ;  /* 0x00007610ff087816 */ /* 0x020fe20000000008 */
[----:B------:R-:W-:Y:S02]  /*4e00*/  IMAD.MOV.U32 R15, RZ, RZ, -0x1 ;  /* 0xffffffffff0f7424 */ /* 0x000fe400078e00ff */
[----:B------:R-:W-:Y:S02]  /*4e10*/  IMAD.MOV.U32 R73, RZ, RZ, -0x1 ;  /* 0xffffffffff497424 */ /* 0x000fe400078e00ff */
[----:B0-----:R-:W-:-:S04]  /*4e20*/  IMAD.WIDE.U32 R4, R9, UR6, R4 ;  /* 0x0000000609047c25 */ /* 0x001fc8000f8e0004 */
[----:B------:R-:W-:Y:S01]  /*4e30*/  IMAD R9, R9, UR7, RZ ;  /* 0x0000000709097c24 */ /* 0x000fe2000f8e02ff */
[----:B------:R-:W-:Y:S02]  /*4e40*/  ULDC.64 UR6, c[0x0][0x650] ;  /* 0x0001940000067ab9 */ /* 0x000fe40000000a00 */
[----:B------:R-:W-:Y:S01]  /*4e50*/  ISETP.GE.U32.AND P0, PT, R4, UR6, PT ;  /* 0x0000000604007c0c */ /* 0x000fe2000bf06070 */
[----:B------:R-:W-:-:S05]  /*4e60*/  IMAD.IADD R5, R5, 0x1, R9 ;  /* 0x0000000105057824 */ /* 0x000fca00078e0209 */
[----:B------:R-:W-:-:S13]  /*4e70*/  ISETP.GE.U32.AND.EX P0, PT, R5, UR7, PT, P0 ;  /* 0x0000000705007c0c */ /* 0x000fda000bf06100 */
[----:B------:R-:W-:Y:S05]  /*4e80*/  @P0 BRA `(.L_x_104) ;  /* 0x0000000400600947 */ /* 0x000fea0003800000 */
[----:B------:R-:W0:Y:S01]  /*4e90*/  S2R R22, SR_CTAID.X ;  /* 0x0000000000167919 */ /* 0x000e220000002500 */
[----:B------:R-:W2:Y:S01]  /*4ea0*/  LDC.64 R16, c[0x0][0x628] ;  /* 0x00018a00ff107b82 */ /* 0x000ea20000000a00 */
[----:B------:R-:W-:Y:S01]  /*4eb0*/  ULDC UR6, c[0x0][0x150] ;  /* 0x0000540000067ab9 */ /* 0x000fe20000000800 */
[----:B------:R-:W-:Y:S01]  /*4ec0*/  IMAD.MOV.U32 R14, RZ, RZ, R4 ;  /* 0x000000ffff0e7224 */ /* 0x000fe200078e0004 */
[----:B-1--4-:R-:W1:Y:S01]  /*4ed0*/  S2R R24, SR_CTAID.Y ;  /* 0x0000000000187919 */ /* 0x012e620000002600 */
[----:B------:R-:W-:-:S04]  /*4ee0*/  IMAD.MOV.U32 R15, RZ, RZ, R5 ;  /* 0x000000ffff0f7224 */ /* 0x000fc800078e0005 */
[----:B------:R-:W3:Y:S08]  /*4ef0*/  LDC R25, c[0x0][0x144] ;  /* 0x00005100ff197b82 */ /* 0x000ef00000000800 */
[----:B------:R-:W4:Y:S08]  /*4f00*/  LDC R18, c[0x0][0x630] ;  /* 0x00018c00ff127b82 */ /* 0x000f300000000800 */
[----:B------:R-:W1:Y:S01]  /*4f10*/  LDC.64 R20, c[0x0][0x620] ;  /* 0x00018800ff147b82 */ /* 0x000e620000000a00 */
[----:B--2---:R-:W-:-:S04]  /*4f20*/  ISETP.NE.U32.AND P0, PT, R16, RZ, PT ;  /* 0x000000ff1000720c */ /* 0x004fc80003f05070 */
[----:B------:R-:W-:Y:S02]  /*4f30*/  ISETP.NE.AND.EX P0, PT, R17, RZ, PT, P0 ;  /* 0x000000ff1100720c */ /* 0x000fe40003f05300 */
[----:B0-----:R-:W-:-:S05]  /*4f40*/  I2FP.F32.U32 R8, R22 ;  /* 0x0000001600087245 */ /* 0x001fca0000201000 */
[----:B------:R-:W-:-:S04]  /*4f50*/  FMUL R8, R8, UR6 ;  /* 0x0000000608087c20 */ /* 0x000fc80008400000 */
[----:B------:R0:W2:Y:S02]  /*4f60*/  F2I.U32.TRUNC.NTZ R23, R8 ;  /* 0x0000000800177305 */ /* 0x0000a4000020f000 */
[----:B---34-:R-:W-:Y:S05]  /*4f70*/  @!P0 BRA `(.L_x_105) ;  /* 0x0000000000288947 */ /* 0x018fea0003800000 */
[----:B------:R-:W3:Y:S02]  /*4f80*/  LDC R9, c[0x0][0x634] ;  /* 0x00018d00ff097b82 */ /* 0x000ee40000000800 */
[----:B---3--:R-:W-:-:S05]  /*4f90*/  IADD3 R13, P0, R4, R9, RZ ;  /* 0x00000009040d7210 */ /* 0x008fca0007f1e0ff */
[----:B------:R-:W-:-:S04]  /*4fa0*/  IMAD.X R19, RZ, RZ, R5, P0 ;  /* 0x000000ffff137224 */ /* 0x000fc800000e0605 */
[----:B0-----:R-:W-:-:S04]  /*4fb0*/  IMAD.WIDE.U32 R8, R19, R16, RZ ;  /* 0x0000001013087225 */ /* 0x001fc800078e00ff */
[----:B------:R-:W-:-:S04]  /*4fc0*/  IMAD.WIDE.U32 R10, P0, R13, R17, R8 ;  /* 0x000000110d0a7225 */ /* 0x000fc80007800008 */
[----:B------:R-:W-:-:S04]  /*4fd0*/  IMAD.WIDE.U32 R8, R13, R16, RZ ;  /* 0x000000100d087225 */ /* 0x000fc800078e00ff */
[----:B------:R-:W-:Y:S01]  /*4fe0*/  IMAD.X R15, RZ, RZ, RZ, P0 ;  /* 0x000000ffff0f7224 */ /* 0x000fe200000e06ff */
[----:B------:R-:W-:Y:S01]  /*4ff0*/  IADD3 RZ, P0, R9, R10, RZ ;  /* 0x0000000a09ff7210 */ /* 0x000fe20007f1e0ff */
[----:B------:R-:W-:-:S04]  /*5000*/  IMAD.MOV.U32 R14, RZ, RZ, R11 ;  /* 0x000000ffff0e7224 */ /* 0x000fc800078e000b */
[----:B------:R-:W-:-:S08]  /*5010*/  IMAD.WIDE.U32.X R14, R19, R17, R14, P0 ;  /* 0x00000011130e7225 */ /* 0x000fd000000e040e */
.L_x_105:
[----:B------:R-:W3:Y:S01]  /*5020*/  LDC.64 R30, c[0x0][0x640] ;  /* 0x00019000ff1e7b82 */ /* 0x000ee20000000a00 */
[-C--:B------:R-:W-:Y:S01]  /*5030*/  SHF.R.U64 R73, R14, R18.reuse, R15 ;  /* 0x000000120e497219 */ /* 0x080fe2000000120f */
[----:B--2---:R-:W-:Y:S01]  /*5040*/  IMAD.MOV R23, RZ, RZ, -R23 ;  /* 0x000000ffff177224 */ /* 0x004fe200078e0a17 */
[----:B0-----:R-:W-:Y:S01]  /*5050*/  SHF.R.U32.HI R8, RZ, R18, R15 ;  /* 0x00000012ff087219 */ /* 0x001fe2000001160f */
[----:B------:R-:W-:Y:S01]  /*5060*/  ULDC UR6, c[0x0][0x154] ;  /* 0x0000550000067ab9 */ /* 0x000fe20000000800 */
[----:B------:R-:W-:Y:S01]  /*5070*/  IADD3 R11, P0, RZ, -R73, RZ ;  /* 0x80000049ff0b7210 */ /* 0x000fe20007f1e0ff */
[----:B------:R-:W-:Y:S02]  /*5080*/  IMAD R23, R25, R23, R22 ;  /* 0x0000001719177224 */ /* 0x000fe400078e0216 */
[----:B------:R-:W0:Y:S01]  /*5090*/  LDC R14, c[0x0][0x618] ;  /* 0x00018600ff0e7b82 */ /* 0x000e220000000800 */
[----:B------:R-:W-:Y:S02]  /*50a0*/  IMAD.MOV.U32 R13, RZ, RZ, 0x1 ;  /* 0x00000001ff0d7424 */ /* 0x000fe400078e00ff */
[----:B------:R-:W-:-:S04]  /*50b0*/  IMAD.X R9, RZ, RZ, ~R8, P0 ;  /* 0x000000ffff097224 */ /* 0x000fc800000e0e08 */
[-C--:B-1----:R-:W-:Y:S01]  /*50c0*/  IMAD R10, R9, R20.reuse, RZ ;  /* 0x00000014090a7224 */ /* 0x082fe200078e02ff */
[----:B------:R-:W1:Y:S01]  /*50d0*/  LDC R26, c[0x0][0x608] ;  /* 0x00018200ff1a7b82 */ /* 0x000e620000000800 */
[----:B------:R-:W-:-:S04]  /*50e0*/  IMAD.WIDE.U32 R8, R11, R20, R4 ;  /* 0x000000140b087225 */ /* 0x000fc800078e0004 */
[----:B------:R-:W-:Y:S01]  /*50f0*/  IMAD R11, R11, R21, R10 ;  /* 0x000000150b0b7224 */ /* 0x000fe200078e020a */
[----:B------:R-:W-:Y:S02]  /*5100*/  I2FP.F32.U32 R10, R24 ;  /* 0x00000018000a7245 */ /* 0x000fe40000201000 */
[----:B------:R-:W2:Y:S01]  /*5110*/  LDC R28, c[0x0][0x658] ;  /* 0x00019600ff1c7b82 */ /* 0x000ea20000000800 */
[----:B------:R-:W-:Y:S01]  /*5120*/  IMAD.IADD R9, R9, 0x1, R11 ;  /* 0x0000000109097824 */ /* 0x000fe200078e020b */
[----:B---3--:R-:W-:Y:S01]  /*5130*/  ISETP.NE.U32.AND P0, PT, R30, RZ, PT ;  /* 0x000000ff1e00720c */ /* 0x008fe20003f05070 */
[----:B------:R-:W-:Y:S01]  /*5140*/  FMUL R10, R10, UR6 ;  /* 0x000000060a0a7c20 */ /* 0x000fe20008400000 */
[----:B------:R-:W-:Y:S02]  /*5150*/  IMAD.MOV.U32 R11, RZ, RZ, -0x1 ;  /* 0xffffffffff0b7424 */ /* 0x000fe400078e00ff */
[----:B------:R-:W-:Y:S01]  /*5160*/  ISETP.NE.AND.EX P0, PT, R31, RZ, PT, P0 ;  /* 0x000000ff1f00720c */ /* 0x000fe20003f05300 */
[----:B------:R3:W4:Y:S01]  /*5170*/  F2I.U32.TRUNC.NTZ R19, R10 ;  /* 0x0000000a00137305 */ /* 0x000722000020f000 */
[----:B------:R-:W3:Y:S01]  /*5180*/  LDC R21, c[0x0][0x148] ;  /* 0x00005200ff157b82 */ /* 0x000ee20000000800 */
[----:B0-----:R-:W-:-:S02]  /*5190*/  SHF.R.U64 R18, R8, R14, R9 ;  /* 0x0000000e08127219 */ /* 0x001fc40000001209 */
[----:B------:R-:W-:-:S05]  /*51a0*/  SHF.R.U32.HI R9, RZ, R14, R9 ;  /* 0x0000000eff097219 */ /* 0x000fca0000011609 */
[----:B------:R-:W0:Y:S01]  /*51b0*/  LDC R22, c[0x0][0x600] ;  /* 0x00018000ff167b82 */ /* 0x000e220000000800 */
[-CC-:B-1----:R-:W-:Y:S02]  /*51c0*/  SHF.R.U64 R16, R18, R26.reuse, R9.reuse ;  /* 0x0000001a12107219 */ /* 0x182fe40000001209 */
[----:B------:R-:W-:-:S05]  /*51d0*/  SHF.R.U32.HI R9, RZ, R26, R9 ;  /* 0x0000001aff097219 */ /* 0x000fca0000011609 */
[----:B------:R-:W1:Y:S01]  /*51e0*/  LDC R27, c[0x0][0x648] ;  /* 0x00019200ff1b7b82 */ /* 0x000e620000000800 */
[-CC-:B--2---:R-:W-:Y:S02]  /*51f0*/  SHF.R.U64 R20, R16, R28.reuse, R9.reuse ;  /* 0x0000001c10147219 */ /* 0x184fe40000001209 */
[-C--:B------:R-:W-:Y:S02]  /*5200*/  SHF.L.U32 R11, R11, R28.reuse, RZ ;  /* 0x0000001c0b0b7219 */ /* 0x080fe400000006ff */
[-C--:B------:R-:W-:Y:S01]  /*5210*/  SHF.R.U32.HI R9, RZ, R28.reuse, R9 ;  /* 0x0000001cff097219 */ /* 0x080fe20000011609 */
[----:B------:R-:W-:Y:S01]  /*5220*/  IMAD.MOV.U32 R8, RZ, RZ, R20 ;  /* 0x000000ffff087224 */ /* 0x000fe200078e0014 */
[----:B------:R-:W-:Y:S01]  /*5230*/  SHF.L.U32 R26, R13, R28, RZ ;  /* 0x0000001c0d1a7219 */ /* 0x000fe200000006ff */
[----:B------:R-:W2:Y:S01]  /*5240*/  LDC R29, c[0x0][0x638] ;  /* 0x00018e00ff1d7b82 */ /* 0x000ea20000000800 */
[----:B------:R-:W-:-:S07]  /*5250*/  LOP3.LUT R25, RZ, R11, RZ, 0x33, !PT ;  /* 0x0000000bff197212 */ /* 0x000fce00078e33ff */
[----:B------:R-:W0:Y:S01]  /*5260*/  LDC R32, c[0x0][0x610] ;  /* 0x00018400ff207b82 */ /* 0x000e220000000800 */
[----:B----4-:R-:W-:Y:S05]  /*5270*/  @!P0 BRA `(.L_x_106) ;  /* 0x0000000000288947 */ /* 0x010fea0003800000 */
[----:B------:R-:W4:Y:S02]  /*5280*/  LDC R13, c[0x0][0x64c] ;  /* 0x00019300ff0d7b82 */ /* 0x000f240000000800 */
[----:B----4-:R-:W-:-:S05]  /*5290*/  IADD3 R13, P0, R20, R13, RZ ;  /* 0x0000000d140d7210 */ /* 0x010fca0007f1e0ff */
[----:B------:R-:W-:-:S04]  /*52a0*/  IMAD.X R17, RZ, RZ, R9, P0 ;  /* 0x000000ffff117224 */ /* 0x000fc800000e0609 */
[----:B------:R-:W-:-:S04]  /*52b0*/  IMAD.WIDE.U32 R8, R17, R30, RZ ;  /* 0x0000001e11087225 */ /* 0x000fc800078e00ff */
[----:B---3--:R-:W-:-:S04]  /*52c0*/  IMAD.WIDE.U32 R10, P0, R13, R31, R8 ;  /* 0x0000001f0d0a7225 */ /* 0x008fc80007800008 */
[----:B------:R-:W-:-:S04]  /*52d0*/  IMAD.WIDE.U32 R8, R13, R30, RZ ;  /* 0x0000001e0d087225 */ /* 0x000fc800078e00ff */
[----:B------:R-:W-:Y:S01]  /*52e0*/  IMAD.X R15, RZ, RZ, RZ, P0 ;  /* 0x000000ffff0f7224 */ /* 0x000fe200000e06ff */
[----:B------:R-:W-:Y:S01]  /*52f0*/  IADD3 RZ, P0, R9, R10, RZ ;  /* 0x0000000a09ff7210 */ /* 0x000fe20007f1e0ff */
[----:B------:R-:W-:-:S04]  /*5300*/  IMAD.MOV.U32 R14, RZ, RZ, R11 ;  /* 0x000000ffff0e7224 */ /* 0x000fc800078e000b */
[----:B------:R-:W-:-:S08]  /*5310*/  IMAD.WIDE.U32.X R8, R17, R31, R14, P0 ;  /* 0x0000001f11087225 */ /* 0x000fd000000e040e */
.L_x_106:
[----:B-1----:R-:W-:Y:S01]  /*5320*/  SHF.R.U64 R8, R8, R27, R9 ;  /* 0x0000001b08087219 */ /* 0x002fe20000001209 */
[----:B0-----:R-:W-:Y:S01]  /*5330*/  VIADD R13, R22, 0xffffffff ;  /* 0xffffffff160d7836 */ /* 0x001fe20000000000 */
[----:B------:R-:W-:Y:S01]  /*5340*/  LOP3.LUT R11, R16, R25, RZ, 0xc0, !PT ;  /* 0x00000019100b7212 */ /* 0x000fe200078ec0ff */
[----:B------:R-:W-:Y:S02]  /*5350*/  IMAD.MOV R19, RZ, RZ, -R19 ;  /* 0x000000ffff137224 */ /* 0x000fe400078e0a13 */
[----:B------:R-:W-:Y:S02]  /*5360*/  IMAD.MOV R9, RZ, RZ, -R8 ;  /* 0x000000ffff097224 */ /* 0x000fe400078e0a08 */
[----:B------:R-:W-:Y:S01]  /*5370*/  IMAD R26, R26, R8, R11 ;  /* 0x000000081a1a7224 */ /* 0x000fe200078e020b */
[----:B------:R-:W-:Y:S01]  /*5380*/  LOP3.LUT R11, R18, R13, RZ, 0xc0, !PT ;  /* 0x0000000d120b7212 */ /* 0x000fe200078ec0ff */
[----:B---3--:R-:W-:Y:S02]  /*5390*/  @P4 IMAD R23, R21, R19, R24 ;  /* 0x0000001315174224 */ /* 0x008fe400078e0218 */
[----:B--2---:R-:W-:-:S02]  /*53a0*/  IMAD R8, R9, R29, R20 ;  /* 0x0000001d09087224 */ /* 0x004fc400078e0214 */
[----:B------:R-:W-:Y:S02]  /*53b0*/  IMAD R26, R26, R32, R23 ;  /* 0x000000201a1a7224 */ /* 0x000fe400078e0217 */
[----:B------:R-:W-:Y:S02]  /*53c0*/  IMAD R9, R8, R22, R11 ;  /* 0x0000001608097224 */ /* 0x000fe400078e020b */
[----:B------:R-:W-:-:S03]  /*53d0*/  IMAD.MOV.U32 R10, RZ, RZ, 0x1 ;  /* 0x00000001ff0a7424 */ /* 0x000fc600078e00ff */
[----:B------:R-:W-:Y:S02]  /*53e0*/  SEL R15, R9, R26, !P4 ;  /* 0x0000001a090f7207 */ /* 0x000fe40006000000 */
[----:B------:R-:W-:Y:S02]  /*53f0*/  PRMT R8, R10, 0x7610, R8 ;  /* 0x000076100a087816 */ /* 0x000fe40000000008 */
[----:B------:R-:W-:-:S07]  /*5400*/  SEL R26, R26, R9, !P4 ;  /* 0x000000091a1a7207 */ /* 0x000fce0006000000 */
.L_x_104:
[----:B------:R-:W-:Y:S01]  /*5410*/  LOP3.LUT P0, RZ, R8, 0xff, RZ, 0xc0, !PT ;  /* 0x000000ff08ff7812 */ /* 0x000fe2000780c0ff */
[----:B------:R-:W-:-:S12]  /*5420*/  IMAD.MOV.U32 R71, RZ, RZ, R26 ;  /* 0x000000ffff477224 */ /* 0x000fd800078e001a */
[----:B------:R-:W-:Y:S05]  /*5430*/  @P0 BRA `(.L_x_107) ;  /* 0xffffffbc00580947 */ /* 0x000fea000383ffff */
[----:B------:R-:W-:Y:S05]  /*5440*/  EXIT ;  /* 0x000000000000794d */ /* 0x000fea0003800000 */
.L_x_7:
[----:B0-----:R-:W-:Y:S01]  /*5450*/  ULDC.64 UR4, c[0x0][0x650] ;  /* 0x0001940000047ab9 */ /* 0x001fe20000000a00 */
        /* <DEDUP_REMOVED lines=25> */
.L_x_109:
[----:B------:R-:W0:Y:S01]  /*55f0*/  LDC.64 R28, c[0x0][0x640] ;  /* 0x00019000ff1c7b82 */ /* 0x000e220000000a00 */
[-CC-:B------:R-:W-:Y:S01]  /*5600*/  SHF.R.U64 R21, R16, R6.reuse, R17.reuse ;  /* 0x0000000610157219 */ /* 0x180fe20000001211 */
[----:B------:R-:W-:Y:S01]  /*5610*/  IMAD.MOV.U32 R31, RZ, RZ, 0x1 ;  /* 0x00000001ff1f7424 */ /* 0x000fe200078e00ff */
[----:B------:R-:W-:Y:S02]  /*5620*/  SHF.R.U32.HI R3, RZ, R6, R17 ;  /* 0x00000006ff037219 */ /* 0x000fe40000011611 */
[----:B------:R-:W-:-:S03]  /*5630*/  IADD3 R15, P0, RZ, -R21, RZ ;  /* 0x80000015ff0f7210 */ /* 0x000fc60007f1e0ff */
[----:B------:R-:W1:Y:S02]  /*5640*/  LDC R14, c[0x0][0x618] ;  /* 0x00018600ff0e7b82 */ /* 0x000e640000000800 */
[----:B------:R-:W-:Y:S02]  /*5650*/  IMAD.X R3, RZ, RZ, ~R3, P0 ;  /* 0x000000ffff037224 */ /* 0x000fe400000e0e03 */
[----:B------:R-:W-:-:S04]  /*5660*/  IMAD.WIDE.U32 R12, R15, R22, R4 ;  /* 0x000000160f0c7225 */ /* 0x000fc800078e0004 */
[----:B------:R-:W2:Y:S01]  /*5670*/  LDC R16, c[0x0][0x608] ;  /* 0x00018200ff107b82 */ /* 0x000ea20000000800 */
[----:B------:R-:W-:-:S04]  /*5680*/  IMAD R6, R3, R22, RZ ;  /* 0x0000001603067224 */ /* 0x000fc800078e02ff */
[----:B------:R-:W-:-:S03]  /*5690*/  IMAD R3, R15, R23, R6 ;  /* 0x000000170f037224 */ /* 0x000fc600078e0206 */
[----:B------:R-:W3:Y:S01]  /*56a0*/  LDC R26, c[0x0][0x658] ;  /* 0x00019600ff1a7b82 */ /* 0x000ee20000000800 */
[----:B------:R-:W-:Y:S01]  /*56b0*/  IMAD.IADD R3, R13, 0x1, R3 ;  /* 0x000000010d037824 */ /* 0x000fe200078e0203 */
[----:B0-----:R-:W-:Y:S01]  /*56c0*/  ISETP.NE.U32.AND P0, PT, R28, RZ, PT ;  /* 0x000000ff1c00720c */ /* 0x001fe20003f05070 */
[----:B------:R-:W-:-:S03]  /*56d0*/  IMAD.MOV.U32 R13, RZ, RZ, -0x1 ;  /* 0xffffffffff0d7424 */ /* 0x000fc600078e00ff */
        /* <DEDUP_REMOVED lines=25> */
.L_x_110:
[----:B-1----:R-:W-:Y:S01]  /*5870*/  SHF.R.U64 R6, R12, R25, R13 ;  /* 0x000000190c067219 */ /* 0x002fe2000000120d */
[----:B0-----:R-:W-:Y:S01]  /*5880*/  VIADD R13, R24, 0xffffffff ;  /* 0xffffffff180d7836 */ /* 0x001fe20000000000 */
[----:B------:R-:W-:Y:S01]  /*5890*/  SHF.L.U32 R9, R31, R26, RZ ;  /* 0x0000001a1f097219 */ /* 0x000fe200000006ff */
[----:B------:R-:W-:Y:S01]  /*58a0*/  @P4 IMAD R10, R11, R20, R8 ;  /* 0x000000140b0a4224 */ /* 0x000fe200078e0208 */
[----:B------:R-:W-:Y:S01]  /*58b0*/  LOP3.LUT R3, R22, R33, RZ, 0xc0, !PT ;  /* 0x0000002116037212 */ /* 0x000fe200078ec0ff */
[----:B------:R-:W-:Y:S01]  /*58c0*/  IMAD.MOV R12, RZ, RZ, -R6 ;  /* 0x000000ffff0c7224 */ /* 0x000fe200078e0a06 */
[----:B------:R-:W-:Y:S01]  /*58d0*/  LOP3.LUT R18, R18, R13, RZ, 0xc0, !PT ;  /* 0x0000000d12127212 */ /* 0x000fe200078ec0ff */
[----:B------:R-:W-:Y:S02]  /*58e0*/  IMAD.MOV.U32 R16, RZ, RZ, R21 ;  /* 0x000000ffff107224 */ /* 0x000fe400078e0015 */
[----:B------:R-:W-:Y:S02]  /*58f0*/  IMAD R9, R9, R6, R3 ;  /* 0x0000000609097224 */ /* 0x000fe400078e0203 */
[----:B--2---:R-:W-:-:S02]  /*5900*/  IMAD R3, R12, R27, R23 ;  /* 0x0000001b0c037224 */ /* 0x004fc400078e0217 */
[----:B---3--:R-:W-:Y:S02]  /*5910*/  IMAD R10, R9, R30, R10 ;  /* 0x0000001e090a7224 */ /* 0x008fe400078e020a */
[----:B------:R-:W-:Y:S02]  /*5920*/  IMAD.MOV.U32 R6, RZ, RZ, 0x1 ;  /* 0x00000001ff067424 */ /* 0x000fe400078e00ff */
[----:B------:R-:W-:-:S03]  /*5930*/  IMAD R9, R3, R24, R18 ;  /* 0x0000001803097224 */ /* 0x000fc600078e0212 */
[----:B------:R-:W-:Y:S02]  /*5940*/  PRMT R3, R6, 0x7610, R3 ;  /* 0x0000761006037816 */ /* 0x000fe40000000003 */
[----:B------:R-:W-:Y:S02]  /*5950*/  SEL R6, R9, R10, !P4 ;  /* 0x0000000a09067207 */ /* 0x000fe40006000000 */
[----:B------:R-:W-:-:S07]  /*5960*/  SEL R18, R10, R9, !P4 ;  /* 0x000000090a127207 */ /* 0x000fce0006000000 */
.L_x_108:
[----:B------:R-:W-:-:S08]  /*5970*/  NOP ;  /* 0x0000000000007918 */ /* 0x000fd00000000000 */
[----:B------:R-:W0:-:S00]  /*5980*/  USETMAXREG.DEALLOC.CTAPOOL 0x28 ;  /* 0x00000028000079c8 */ /* 0x000e0000080e0500 */
[----:B0-----:R-:W-:-:S13]  /*5990*/  ISETP.NE.AND P0, PT, R7, RZ, PT ;  /* 0x000000ff0700720c */ /* 0x001fda0003f05270 */
[----:B------:R-:W-:Y:S05]  /*59a0*/  @P0 EXIT ;  /* 0x000000000000094d */ /* 0x000fea0003800000 */
[----:B------:R-:W-:Y:S01]  /*59b0*/  LOP3.LUT P0, RZ, R3, 0xff, RZ, 0xc0, !PT ;  /* 0x000000ff03ff7812 */ /* 0x000fe2000780c0ff */
[----:B------:R-:W-:Y:S02]  /*59c0*/  IMAD.MOV.U32 R3, RZ, RZ, 0x1 ;  /* 0x00000001ff037424 */ /* 0x000fe400078e00ff */
[----:B------:R-:W-:-:S10]  /*59d0*/  IMAD.MOV.U32 R17, RZ, RZ, RZ ;  /* 0x000000ffff117224 */ /* 0x000fd400078e00ff */
[----:B------:R-:W-:Y:S05]  /*59e0*/  @!P0 BRA `(.L_x_111) ;  /* 0x0000000c003c8947 */ /* 0x000fea0003800000 */
[----:B------:R-:W0:Y:S01]  /*59f0*/  LDC R3, c[0x0][0x28c] ;  /* 0x0000a300ff037b82 */ /* 0x000e220000000800 */
[----:B------:R-:W1:Y:S01]  /*5a00*/  S2R R12, SR_CgaCtaId ;  /* 0x00000000000c7919 */ /* 0x000e620000008800 */
[----:B------:R-:W-:Y:S01]  /*5a10*/  ULDC UR5, c[0x0][0x658] ;  /* 0x0001960000057ab9 */ /* 0x000fe20000000800 */
[----:B------:R-:W-:Y:S01]  /*5a20*/  UMOV UR7, 0xffffffff ;  /* 0xffffffff00077882 */ /* 0x000fe20000000000 */
[----:B------:R-:W-:Y:S01]  /*5a30*/  ULDC UR6, c[0x0][0xc] ;  /* 0x0000030000067ab9 */ /* 0x000fe20000000800 */
[----:B------:R-:W-:Y:S01]  /*5a40*/  USHF.L.U32 UR8, UR7, UR5, URZ ;  /* 0x0000000507087299 */ /* 0x000fe2000800063f */
[----:B------:R-:W-:Y:S01]  /*5a50*/  BSSY B0, `(.L_x_111) ;  /* 0x00000c8000007945 */ /* 0x000fe20003800000 */
[----:B------:R-:W-:Y:S01]  /*5a60*/  UMOV UR9, 0x1 ;  /* 0x0000000100097882 */ /* 0x000fe20000000000 */
[----:B------:R-:W-:Y:S01]  /*5a70*/  ULDC UR7, c[0x0][0x10] ;  /* 0x0000040000077ab9 */ /* 0x000fe20000000800 */
[----:B------:R-:W-:Y:S01]  /*5a80*/  USHF.L.U32 UR18, UR9, UR5, URZ ;  /* 0x0000000509127299 */ /* 0x000fe2000800063f */
[----:B------:R-:W-:Y:S01]  /*5a90*/  IMAD.MOV.U32 R14, RZ, RZ, 0x1 ;  /* 0x00000001ff0e7424 */ /* 0x000fe200078e00ff */
[----:B------:R-:W-:Y:S01]  /*5aa0*/  UIMAD.WIDE.U32 UR6, UR6, UR7, URZ ;  /* 0x00000007060672a5 */ /* 0x000fe2000f8e003f */
[----:B------:R-:W-:Y:S01]  /*5ab0*/  LOP3.LUT R15, R2, 0x2, RZ, 0xfc, !PT ;  /* 0x00000002020f7812 */ /* 0x000fe200078efcff */
[----:B------:R-:W-:Y:S01]  /*5ac0*/  ULDC UR5, c[0x0][0x14] ;  /* 0x0000050000057ab9 */ /* 0x000fe20000000800 */
[----:B------:R-:W-:Y:S01]  /*5ad0*/  IMAD.MOV.U32 R17, RZ, RZ, RZ ;  /* 0x000000ffff117224 */ /* 0x000fe200078e00ff */
[----:B------:R-:W-:-:S02]  /*5ae0*/  UIMAD.WIDE.U32 UR20, UR6, UR5, URZ ;  /* 0x00000005061472a5 */ /* 0x000fc4000f8e003f */
[----:B------:R-:W-:Y:S01]  /*5af0*/  UIMAD UR13, UR7, UR5, URZ ;  /* 0x00000005070d72a4 */ /* 0x000fe2000f8e023f */
[----:B------:R-:W-:Y:S01]  /*5b00*/  ULDC UR4, c[0x0][0x600] ;  /* 0x0001800000047ab9 */ /* 0x000fe20000000800 */
[----:B------:R-:W-:Y:S02]  /*5b10*/  ULOP3.LUT UR17, URZ, UR8, URZ, 0x33, !UPT ;  /* 0x000000083f117292 */ /* 0x000fe4000f8e333f */
[----:B------:R-:W-:Y:S01]  /*5b20*/  UIADD3 UR4, UR4, -0x1, URZ ;  /* 0xffffffff04047890 */ /* 0x000fe2000fffe03f */
[----:B0-----:R-:W-:Y:S01]  /*5b30*/  VIADD R3, R3, 0x1f ;  /* 0x0000001f03037836 */ /* 0x001fe20000000000 */
[----:B------:R-:W-:Y:S01]  /*5b40*/  UIADD3 UR13, UR21, UR13, URZ ;  /* 0x0000000d150d7290 */ /* 0x000fe2000fffe03f */
[----:B------:R-:W-:-:S03]  /*5b50*/  ULDC.64 UR22, c[0x0][0x198] ;  /* 0x0000660000167ab9 */ /* 0x000fc60000000a00 */
[----:B------:R-:W-:-:S04]  /*5b60*/  SHF.R.S32.HI R8, RZ, 0x1f, R3 ;  /* 0x0000001fff087819 */ /* 0x000fc80000011403 */
[----:B------:R-:W-:Y:S01]  /*5b70*/  LEA.HI R8, R8, R3, RZ, 0x5 ;  /* 0x0000000308087211 */ /* 0x000fe200078f28ff */
[C---:B-1----:R-:W-:Y:S02]  /*5b80*/  IMAD.SHL.U32 R11, R12.reuse, 0x20, RZ ;  /* 0x000000200c0b7824 */ /* 0x042fe400078e00ff */
[----:B------:R-:W-:Y:S01]  /*5b90*/  IMAD.SHL.U32 R12, R12, 0x400, RZ ;  /* 0x000004000c0c7824 */ /* 0x000fe200078e00ff */
[----:B------:R-:W-:Y:S01]  /*5ba0*/  SHF.R.S32.HI R10, RZ, 0x5, R8 ;  /* 0x00000005ff0a7819 */ /* 0x000fe20000011408 */
[----:B------:R-:W-:Y:S01]  /*5bb0*/  IMAD.MOV.U32 R3, RZ, RZ, 0x1 ;  /* 0x00000001ff037424 */ /* 0x000fe200078e00ff */
[----:B------:R-:W-:Y:S02]  /*5bc0*/  LOP3.LUT R11, R11, 0x20, RZ, 0xc0, !PT ;  /* 0x000000200b0b7812 */ /* 0x000fe400078ec0ff */
[----:B------:R-:W-:Y:S01]  /*5bd0*/  LOP3.LUT R12, R12, 0x400, RZ, 0xc0, !PT ;  /* 0x000004000c0c7812 */ /* 0x000fe200078ec0ff */
[----:B------:R-:W-:-:S07]  /*5be0*/  VIADD R13, R10, 0x1 ;  /* 0x000000010a0d7836 */ /* 0x000fce0000000000 */
.L_x_122:
[----:B------:R-:W-:-:S03]  /*5bf0*/  UMOV UR5, 0xffffffff ;  /* 0xffffffff00057882 */ /* 0x000fc60000000000 */
[----:B------:R-:W-:Y:S05]  /*5c00*/  BRA.DIV UR5, `(.L_x_112) ;  /* 0x0000000e05807947 */ /* 0x000fea000b800000 */
[----:B------:R-:W-:-:S13]  /*5c10*/  ELECT P0, URZ, PT ;  /* 0x00000000003f782f */ /* 0x000fda0003800000 */
.L_x_132:
[----:B------:R-:W0:Y:S01]  /*5c20*/  LDC R7, c[0x0][0x28c] ;  /* 0x0000a300ff077b82 */ /* 0x000e220000000800 */
[----:B------:R-:W-:Y:S01]  /*5c30*/  BSSY B1, `(.L_x_113) ;  /* 0x0000038000017945 */ /* 0x000fe20003800000 */
[----:B0-----:R-:W-:-:S13]  /*5c40*/  ISETP.LT.OR P0, PT, R7, 0x1, !P0 ;  /* 0x000000010700780c */ /* 0x001fda0004701670 */
[----:B------:R-:W-:Y:S05]  /*5c50*/  @P0 BRA `(.L_x_114) ;  /* 0x0000000000d40947 */ /* 0x000fea0003800000 */
[----:B------:R-:W-:Y:S02]  /*5c60*/  IMAD R19, R6, 0x40, R11 ;  /* 0x0000004006137824 */ /* 0x000fe400078e020b */
[----:B------:R-:W-:Y:S02]  /*5c70*/  IMAD.SHL.U32 R20, R18, 0x80, RZ ;  /* 0x0000008012147824 */ /* 0x000fe400078e00ff */
[----:B------:R-:W-:Y:S02]  /*5c80*/  IMAD.MOV.U32 R23, RZ, RZ, RZ ;  /* 0x000000ffff177224 */ /* 0x000fe400078e00ff */
[----:B------:R-:W-:Y:S02]  /*5c90*/  IMAD.MOV.U32 R6, RZ, RZ, R13 ;  /* 0x000000ffff067224 */ /* 0x000fe400078e000d */
[----:B------:R-:W-:Y:S02]  /*5ca0*/  IMAD.MOV.U32 R7, RZ, RZ, R3 ;  /* 0x000000ffff077224 */ /* 0x000fe400078e0003 */
[----:B------:R-:W-:-:S07]  /*5cb0*/  IMAD.MOV.U32 R9, RZ, RZ, R17 ;  /* 0x000000ffff097224 */ /* 0x000fce00078e0011 */
.L_x_117:
[----:B------:R-:W0:Y:S01]  /*5cc0*/  S2R R21, SR_CgaCtaId ;  /* 0x0000000000157919 */ /* 0x000e220000008800 */
[----:B------:R-:W-:Y:S02]  /*5cd0*/  MOV R8, 0x400 ;  /* 0x0000040000087802 */ /* 0x000fe40000000f00 */
[----:B------:R-:W-:-:S13]  /*5ce0*/  LOP3.LUT P1, RZ, R0, 0x7f, RZ, 0xc0, !PT ;  /* 0x0000007f00ff7812 */ /* 0x000fda000782c0ff */
[----:B------:R-:W1:Y:S01]  /*5cf0*/  @!P1 LDC R18, c[0x0][0x500] ;  /* 0x00014000ff129b82 */ /* 0x000e620000000800 */
[----:B0-----:R-:W-:Y:S02]  /*5d00*/  LEA R22, R21, R8, 0x18 ;  /* 0x0000000815167211 */ /* 0x001fe400078ec0ff */
[----:B------:R-:W-:-:S03]  /*5d10*/  SHF.L.U32 R8, R7, 0x1f, RZ ;  /* 0x0000001f07087819 */ /* 0x000fc600000006ff */
[----:B------:R-:W-:-:S04]  /*5d20*/  IMAD R21, R9, 0x8, R22 ;  /* 0x0000000809157824 */ /* 0x000fc800078e0216 */
[----:B------:R-:W0:Y:S02]  /*5d30*/  SYNCS.PHASECHK.TRANS64.TRYWAIT P0, [R21+URZ+0x18], R8 ;  /* 0x00001808150075a7 */ /* 0x000e24000800017f */
[----:B01----:R-:W-:Y:S05]  /*5d40*/  @!P0 BRA `(.L_x_115) ;  /* 0x0000000c00508947 */ /* 0x003fea0003800000 */
.L_x_133:
[----:B0-----:R-:W-:Y:S01]  /*5d50*/  PRMT R8, R15, 0x9910, RZ ;  /* 0x000099100f087816 */ /* 0x001fe200000000ff */
[----:B------:R0:W-:Y:S03]  /*5d60*/  @!P1 SYNCS.ARRIVE.TRANS64 RZ, [R21+URZ], R18 ;  /* 0x0000001215ff99a7 */ /* 0x0001e6000800003f */
[----:B------:R-:W-:-:S13]  /*5d70*/  ISETP.NE.AND P0, PT, R8, 0x2, PT ;  /* 0x000000020800780c */ /* 0x000fda0003f05270 */
[----:B0-----:R-:W-:Y:S05]  /*5d80*/  @P0 BRA `(.L_x_116) ;  /* 0x0000000000040947 */ /* 0x001fea0003800000 */
[----:B------:R-:W-:Y:S01]  /*5d90*/  BPT.TRAP 0x1 ;  /* 0x000000040000795c */ /* 0x000fe20000300000 */
.L_x_116:
[----:B------:R-:W-:Y:S01]  /*5da0*/  R2UR UR16, R22 ;  /* 0x00000000161072ca */ /* 0x000fe200000e0000 */
[----:B------:R-:W-:Y:S01]  /*5db0*/  IMAD R22, R9, 0x1000, R22 ;  /* 0x0000100009167824 */ /* 0x000fe200078e0216 */
[----:B------:R-:W-:Y:S01]  /*5dc0*/  R2UR UR9, R21 ;  /* 0x00000000150972ca */ /* 0x000fe200000e0000 */
[C---:B------:R-:W-:Y:S01]  /*5dd0*/  IMAD R8, R9.reuse, 0x800, R12 ;  /* 0x0000080009087824 */ /* 0x040fe200078e020c */
[----:B------:R-:W-:Y:S01]  /*5de0*/  UIADD3 UR6, UP0, UR22, 0xf0, URZ ;  /* 0x000000f016067890 */ /* 0x000fe2000ff1e03f */
[----:B------:R-:W-:Y:S01]  /*5df0*/  VIADD R6, R6, 0xffffffff ;  /* 0xffffffff06067836 */ /* 0x000fe20000000000 */
[----:B------:R-:W-:Y:S01]  /*5e00*/  R2UR UR5, R22 ;  /* 0x00000000160572ca */ /* 0x000fe200000e0000 */
[----:B------:R-:W-:Y:S01]  /*5e10*/  UIADD3 UR24, UP1, UR22, 0x1f0, URZ ;  /* 0x000001f016187890 */ /* 0x000fe2000ff3e03f */
[----:B------:R-:W-:Y:S01]  /*5e20*/  R2UR UR8, R8 ;  /* 0x00000000080872ca */ /* 0x000fe200000e0000 */
[----:B------:R-:W-:Y:S01]  /*5e30*/  UIADD3.X UR7, URZ, UR23, URZ, UP0, !UPT ;  /* 0x000000173f077290 */ /* 0x000fe200087fe43f */
[----:B------:R-:W-:Y:S01]  /*5e40*/  R2UR UR11, R20 ;  /* 0x00000000140b72ca */ /* 0x000fe200000e0000 */
[----:B------:R-:W-:Y:S01]  /*5e50*/  VIADD R9, R9, 0x1 ;  /* 0x0000000109097836 */ /* 0x000fe20000000000 */
[----:B------:R-:W-:Y:S01]  /*5e60*/  R2UR UR10, R23 ;  /* 0x00000000170a72ca */ /* 0x000fe200000e0000 */
[----:B------:R-:W-:Y:S01]  /*5e70*/  UIADD3.X UR25, URZ, UR23, URZ, UP1, !UPT ;  /* 0x000000173f197290 */ /* 0x000fe20008ffe43f */
[----:B------:R-:W-:Y:S01]  /*5e80*/  R2UR UR12, R16 ;  /* 0x00000000100c72ca */ /* 0x000fe200000e0000 */
[----:B------:R-:W-:Y:S01]  /*5e90*/  UMOV UR14, 0x0 ;  /* 0x00000000000e7882 */ /* 0x000fe20000000000 */
[----:B------:R-:W-:Y:S01]  /*5ea0*/  R2UR UR19, R19 ;  /* 0x00000000131372ca */ /* 0x000fe200000e0000 */
[----:B------:R-:W-:Y:S01]  /*5eb0*/  UMOV UR15, 0x10000000 ;  /* 0x10000000000f7882 */ /* 0x000fe20000000000 */
[----:B------:R-:W-:Y:S01]  /*5ec0*/  ISETP.GT.AND P1, PT, R6, 0x1, PT ;  /* 0x000000010600780c */ /* 0x000fe20003f24270 */
[----:B------:R-:W-:Y:S01]  /*5ed0*/  UIADD3 UR5, UR5, 0x100, URZ ;  /* 0x0000010005057890 */ /* 0x000fe2000fffe03f */
[----:B------:R-:W-:Y:S01]  /*5ee0*/  ISETP.NE.AND P0, PT, R9, 0x3, PT ;  /* 0x000000030900780c */ /* 0x000fe20003f05270 */
[----:B------:R-:W-:Y:S01]  /*5ef0*/  UIADD3 UR16, UR16, 0x3100, UR8 ;  /* 0x0000310010107890 */ /* 0x000fe2000fffe008 */
[----:B------:R-:W-:Y:S01]  /*5f00*/  VIADD R23, R23, 0x20 ;  /* 0x0000002017177836 */ /* 0x000fe20000000000 */
[----:B------:R-:W-:Y:S01]  /*5f10*/  UMOV UR26, 0x30000 ;  /* 0x00030000001a7882 */ /* 0x000fe20000000000 */
[----:B------:R-:W-:-:S02]  /*5f20*/  SEL R8, RZ, 0x1, P0 ;  /* 0x00000001ff087807 */ /* 0x000fc40000000000 */
[----:B------:R-:W-:Y:S01]  /*5f30*/  UMOV UR8, UR5 ;  /* 0x0000000500087c82 */ /* 0x000fe20008000000 */
[----:B------:R-:W-:Y:S01]  /*5f40*/  SEL R9, R9, RZ, P0 ;  /* 0x000000ff09097207 */ /* 0x000fe20000000000 */
[----:B------:R0:W-:Y:S01]  /*5f50*/  UTMALDG.3D [UR8], [UR6], desc[UR14] ;  /* 0x00000e08060075b4 */ /* 0x0001e20008011000 */
[----:B------:R-:W-:Y:S01]  /*5f60*/  LOP3.LUT R7, R7, R8, RZ, 0x3c, !PT ;  /* 0x0000000807077212 */ /* 0x000fe200078e3cff */
[----:B0-----:R-:W-:Y:S01]  /*5f70*/  UMOV UR11, UR19 ;  /* 0x00000013000b7c82 */ /* 0x001fe20008000000 */
[----:B------:R-:W-:Y:S02]  /*5f80*/  UMOV UR8, UR16 ;  /* 0x0000001000087c82 */ /* 0x000fe40008000000 */
[----:B------:R0:W-:Y:S02]  /*5f90*/  UTMALDG.3D.MULTICAST [UR8], [UR24], UR26, desc[UR14] ;  /* 0x00000e08180073b4 */ /* 0x0001e4000801181a */
[----:B0-----:R-:W-:Y:S05]  /*5fa0*/  @P1 BRA `(.L_x_117) ;  /* 0xfffffffc00441947 */ /* 0x001fea000383ffff */
.L_x_114:
[----:B------:R-:W-:Y:S05]  /*5fb0*/  BSYNC B1 ;  /* 0x0000000000017941 */ /* 0x000fea0003800000 */
.L_x_113:
[----:B------:R-:W-:Y:S01]  /*5fc0*/  LOP3.LUT P1, RZ, R14, 0xff, RZ, 0xc0, !PT ;  /* 0x000000ff0eff7812 */ /* 0x000fe2000782c0ff */
[C---:B------:R-:W-:Y:S01]  /*5fd0*/  IMAD.IADD R17, R10.reuse, 0x1, R17 ;  /* 0x000000010a117824 */ /* 0x040fe200078e0211 */
[----:B------:R-:W-:Y:S01]  /*5fe0*/  ULDC.64 UR6, c[0x0][0x650] ;  /* 0x0001940000067ab9 */ /* 0x000fe20000000a00 */
[C---:B------:R-:W-:Y:S01]  /*5ff0*/  ISETP.GE.U32.AND P2, PT, R10.reuse, 0x3, PT ;  /* 0x000000030a00780c */ /* 0x040fe20003f46070 */
[----:B------:R-:W-:Y:S01]  /*6000*/  BSSY B1, `(.L_x_118) ;  /* 0x000006a000017945 */ /* 0x000fe20003800000 */
[----:B------:R-:W-:Y:S01]  /*6010*/  IMAD.MOV.U32 R18, RZ, RZ, -0x1 ;  /* 0xffffffffff127424 */ /* 0x000fe200078e00ff */
[----:B------:R-:W-:Y:S01]  /*6020*/  ISETP.GT.U32.AND P0, PT, R17, 0x2, PT ;  /* 0x000000021100780c */ /* 0x000fe20003f04070 */
[----:B------:R-:W-:Y:S01]  /*6030*/  IMAD.MOV.U32 R16, RZ, RZ, -0x1 ;  /* 0xffffffffff107424 */ /* 0x000fe200078e00ff */
[----:B------:R-:W-:Y:S02]  /*6040*/  PRMT R14, RZ, 0x7610, R14 ;  /* 0x00007610ff0e7816 */ /* 0x000fe4000000000e */
[----:B------:R-:W-:-:S03]  /*6050*/  ISETP.LT.U32.AND P0, PT, R10, 0x3, P0 ;  /* 0x000000030a00780c */ /* 0x000fc60000701070 */
[----:B------:R-:W0:Y:S01]  /*6060*/  @P1 S2R R7, SR_CgaCtaId ;  /* 0x0000000000071919 */ /* 0x000e220000008800 */
[----:B------:R-:W-:-:S04]  /*6070*/  @P1 MOV R6, 0x400 ;  /* 0x0000040000061802 */ /* 0x000fc80000000f00 */
[----:B0-----:R-:W-:Y:S01]  /*6080*/  @P1 LEA R8, R7, R6, 0x18 ;  /* 0x0000000607081211 */ /* 0x001fe200078ec0ff */
[----:B------:R-:W-:Y:S01]  /*6090*/  IMAD.WIDE.U32 R6, R17, -0x55555555, RZ ;  /* 0xaaaaaaab11067825 */ /* 0x000fe200078e00ff */
[----:B------:R-:W-:Y:S02]  /*60a0*/  SEL R6, RZ, 0x1, !P0 ;  /* 0x00000001ff067807 */ /* 0x000fe40004000000 */
[----:B------:R0:W-:Y:S01]  /*60b0*/  @P1 SYNCS.ARRIVE.TRANS64.A1T0 RZ, [R8+URZ+0x48], RZ ;  /* 0x000048ff08ff19a7 */ /* 0x0001e2000810003f */
[----:B------:R-:W-:Y:S02]  /*60c0*/  IADD3 R4, P1, R4, UR20, RZ ;  /* 0x0000001404047c10 */ /* 0x000fe4000ff3e0ff */
[----:B------:R-:W-:Y:S01]  /*60d0*/  LOP3.LUT R3, R3, R6, RZ, 0x3c, !PT ;  /* 0x0000000603037212 */ /* 0x000fe200078e3cff */
[----:B------:R-:W-:Y:S01]  /*60e0*/  IMAD.MOV.U32 R6, RZ, RZ, -0x1 ;  /* 0xffffffffff067424 */ /* 0x000fe200078e00ff */
[----:B------:R-:W-:Y:S02]  /*60f0*/  IADD3.X R5, R5, UR13, RZ, P1, !PT ;  /* 0x0000000d05057c10 */ /* 0x000fe40008ffe4ff */
[----:B------:R-:W-:-:S02]  /*6100*/  ISETP.GE.U32.AND P0, PT, R4, UR6, PT ;  /* 0x0000000604007c0c */ /* 0x000fc4000bf06070 */
[----:B0-----:R-:W-:Y:S02]  /*6110*/  SHF.R.U32.HI R8, RZ, 0x1, R7 ;  /* 0x00000001ff087819 */ /* 0x001fe40000011607 */
[----:B------:R-:W-:Y:S02]  /*6120*/  ISETP.GE.U32.AND.EX P0, PT, R5, UR7, PT, P0 ;  /* 0x0000000705007c0c */ /* 0x000fe4000bf06100 */
[----:B------:R-:W-:Y:S01]  /*6130*/  @P2 LOP3.LUT R3, R3, 0x1, R8, 0x78, !PT ;  /* 0x0000000103032812 */ /* 0x000fe200078e7808 */
[----:B------:R-:W-:Y:S01]  /*6140*/  IMAD R17, R8, -0x3, R17 ;  /* 0xfffffffd08117824 */ /* 0x000fe200078e0211 */
[----:B------:R-:W-:-:S09]  /*6150*/  PRMT R7, RZ, 0x7610, R7 ;  /* 0x00007610ff077816 */ /* 0x000fd20000000007 */
[----:B------:R-:W-:Y:S05]  /*6160*/  @P0 BRA `(.L_x_119) ;  /* 0x00000004004c0947 */ /* 0x000fea0003800000 */
[----:B------:R-:W0:Y:S01]  /*6170*/  S2R R18, SR_CTAID.X ;  /* 0x0000000000127919 */ /* 0x000e220000002500 */
[----:B------:R-:W-:Y:S01]  /*6180*/  ULDC.64 UR6, c[0x0][0x628] ;  /* 0x00018a0000067ab9 */ /* 0x000fe20000000a00 */
[----:B------:R-:W-:Y:S01]  /*6190*/  ULDC UR8, c[0x0][0x630] ;  /* 0x00018c0000087ab9 */ /* 0x000fe20000000800 */
[----:B------:R-:W-:Y:S01]  /*61a0*/  ISETP.NE.U32.AND P0, PT, RZ, UR6, PT ;  /* 0x00000006ff007c0c */ /* 0x000fe2000bf05070 */
[----:B------:R-:W1:Y:S01]  /*61b0*/  S2R R19, SR_CTAID.Y ;  /* 0x0000000000137919 */ /* 0x000e620000002600 */
[----:B------:R-:W-:Y:S01]  /*61c0*/  ULDC UR9, c[0x0][0x150] ;  /* 0x0000540000097ab9 */ /* 0x000fe20000000800 */
[----:B------:R-:W-:Y:S01]  /*61d0*/  IMAD.MOV.U32 R6, RZ, RZ, R4 ;  /* 0x000000ffff067224 */ /* 0x000fe200078e0004 */
[----:B------:R-:W-:Y:S01]  /*61e0*/  ISETP.NE.AND.EX P0, PT, RZ, UR7, PT, P0 ;  /* 0x00000007ff007c0c */ /* 0x000fe2000bf05300 */
[----:B------:R-:W-:Y:S01]  /*61f0*/  IMAD.MOV.U32 R7, RZ, RZ, R5 ;  /* 0x000000ffff077224 */ /* 0x000fe200078e0005 */
[----:B0-----:R-:W-:-:S11]  /*6200*/  I2FP.F32.U32 R20, R18 ;  /* 0x0000001200147245 */ /* 0x001fd60000201000 */
[----:B------:R-:W-:Y:S05]  /*6210*/  @!P0 BRA `(.L_x_120) ;  /* 0x0000000000288947 */ /* 0x000fea0003800000 */
[----:B------:R-:W-:Y:S02]  /*6220*/  ULDC UR5, c[0x0][0x634] ;  /* 0x00018d0000057ab9 */ /* 0x000fe40000000800 */
[----:B------:R-:W-:-:S05]  /*6230*/  IADD3 R7, P0, R4, UR5, RZ ;  /* 0x0000000504077c10 */ /* 0x000fca000ff1e0ff */
[----:B------:R-:W-:-:S04]  /*6240*/  IMAD.X R21, RZ, RZ, R5, P0 ;  /* 0x000000ffff157224 */ /* 0x000fc800000e0605 */
[----:B------:R-:W-:-:S04]  /*6250*/  IMAD.WIDE.U32 R8, R21, UR6, RZ ;  /* 0x0000000615087c25 */ /* 0x000fc8000f8e00ff */
[----:B------:R-:W-:-:S04]  /*6260*/  IMAD.WIDE.U32 R8, P0, R7, UR7, R8 ;  /* 0x0000000707087c25 */ /* 0x000fc8000f800008 */
[----:B------:R-:W-:-:S04]  /*6270*/  IMAD.WIDE.U32 R6, R7, UR6, RZ ;  /* 0x0000000607067c25 */ /* 0x000fc8000f8e00ff */
[----:B------:R-:W-:Y:S01]  /*6280*/  IMAD.MOV.U32 R6, RZ, RZ, R9 ;  /* 0x000000ffff067224 */ /* 0x000fe200078e0009 */
[----:B------:R-:W-:Y:S01]  /*6290*/  IADD3 RZ, P1, R7, R8, RZ ;  /* 0x0000000807ff7210 */ /* 0x000fe20007f3e0ff */
[----:B------:R-:W-:-:S04]  /*62a0*/  IMAD.X R7, RZ, RZ, RZ, P0 ;  /* 0x000000ffff077224 */ /* 0x000fc800000e06ff */
[----:B------:R-:W-:-:S08]  /*62b0*/  IMAD.WIDE.U32.X R6, R21, UR7, R6, P1 ;  /* 0x0000000715067c25 */ /* 0x000fd000088e0406 */
.L_x_120:
[--C-:B------:R-:W-:Y:S01]  /*62c0*/  SHF.R.U64 R16, R6, UR8, R7.reuse ;  /* 0x0000000806107c19 */ /* 0x100fe20008001207 */
[----:B------:R-:W-:Y:S01]  /*62d0*/  FMUL R20, R20, UR9 ;  /* 0x0000000914147c20 */ /* 0x000fe20008400000 */
[----:B------:R-:W0:Y:S01]  /*62e0*/  LDC R21, c[0x0][0x144] ;  /* 0x00005100ff157b82 */ /* 0x000e220000000800 */
[----:B-1----:R-:W-:Y:S01]  /*62f0*/  I2FP.F32.U32 R8, R19 ;  /* 0x0000001300087245 */ /* 0x002fe20000201000 */
[----:B------:R-:W-:Y:S01]  /*6300*/  ULDC UR5, c[0x0][0x154] ;  /* 0x0000550000057ab9 */ /* 0x000fe20000000800 */
[----:B------:R-:W-:Y:S01]  /*6310*/  SHF.R.U32.HI R6, RZ, UR8, R7 ;  /* 0x00000008ff067c19 */ /* 0x000fe20008011607 */
[----:B------:R-:W-:Y:S01]  /*6320*/  ULDC.64 UR6, c[0x0][0x620] ;  /* 0x0001880000067ab9 */ /* 0x000fe20000000a00 */
[----:B------:R-:W-:Y:S01]  /*6330*/  IADD3 R7, P0, RZ, -R16, RZ ;  /* 0x80000010ff077210 */ /* 0x000fe20007f1e0ff */
[----:B------:R-:W1:Y:S01]  /*6340*/  F2I.U32.TRUNC.NTZ R20, R20 ;  /* 0x0000001400147305 */ /* 0x000e62000020f000 */
[----:B------:R-:W-:Y:S01]  /*6350*/  FMUL R8, R8, UR5 ;  /* 0x0000000508087c20 */ /* 0x000fe20008400000 */
[----:B------:R-:W2:Y:S01]  /*6360*/  LDC R22, c[0x0][0x148] ;  /* 0x00005200ff167b82 */ /* 0x000ea20000000800 */
[----:B------:R-:W-:Y:S01]  /*6370*/  ULDC UR5, c[0x0][0x618] ;  /* 0x0001860000057ab9 */ /* 0x000fe20000000800 */
[----:B------:R-:W-:-:S04]  /*6380*/  IMAD.X R6, RZ, RZ, ~R6, P0 ;  /* 0x000000ffff067224 */ /* 0x000fc800000e0e06 */
[----:B------:R-:W-:Y:S01]  /*6390*/  IMAD R6, R6, UR6, RZ ;  /* 0x0000000606067c24 */ /* 0x000fe2000f8e02ff */
[----:B------:R-:W3:Y:S03]  /*63a0*/  F2I.U32.TRUNC.NTZ R8, R8 ;  /* 0x0000000800087305 */ /* 0x000ee6000020f000 */
[C---:B------:R-:W-:Y:S02]  /*63b0*/  IMAD R9, R7.reuse, UR7, R6 ;  /* 0x0000000707097c24 */ /* 0x040fe4000f8e0206 */
[----:B------:R-:W-:Y:S01]  /*63c0*/  IMAD.WIDE.U32 R6, R7, UR6, R4 ;  /* 0x0000000607067c25 */ /* 0x000fe2000f8e0004 */
[----:B------:R-:W-:Y:S02]  /*63d0*/  ULDC.64 UR6, c[0x0][0x640] ;  /* 0x0001900000067ab9 */ /* 0x000fe40000000a00 */
[----:B------:R-:W-:Y:S01]  /*63e0*/  ISETP.NE.U32.AND P0, PT, RZ, UR6, PT ;  /* 0x00000006ff007c0c */ /* 0x000fe2000bf05070 */
[----:B-1----:R-:W-:-:S02]  /*63f0*/  IMAD.MOV R20, RZ, RZ, -R20 ;  /* 0x000000ffff147224 */ /* 0x002fc400078e0a14 */
[----:B------:R-:W-:Y:S01]  /*6400*/  IMAD.IADD R7, R7, 0x1, R9 ;  /* 0x0000000107077824 */ /* 0x000fe200078e0209 */
[----:B------:R-:W-:Y:S01]  /*6410*/  ISETP.NE.AND.EX P0, PT, RZ, UR7, PT, P0 ;  /* 0x00000007ff007c0c */ /* 0x000fe2000bf05300 */
[----:B0-----:R-:W-:-:S03]  /*6420*/  IMAD R18, R21, R20, R18 ;  /* 0x0000001415127224 */ /* 0x001fc600078e0212 */
[--C-:B------:R-:W-:Y:S01]  /*6430*/  SHF.R.U64 R20, R6, UR5, R7.reuse ;  /* 0x0000000506147c19 */ /* 0x100fe20008001207 */
[----:B---3--:R-:W-:Y:S01]  /*6440*/  IMAD.MOV R6, RZ, RZ, -R8 ;  /* 0x000000ffff067224 */ /* 0x008fe200078e0a08 */
[----:B------:R-:W-:Y:S01]  /*6450*/  SHF.R.U32.HI R7, RZ, UR5, R7 ;  /* 0x00000005ff077c19 */ /* 0x000fe20008011607 */
[----:B------:R-:W-:Y:S02]  /*6460*/  ULDC UR5, c[0x0][0x608] ;  /* 0x0001820000057ab9 */ /* 0x000fe40000000800 */
[----:B--2---:R-:W-:Y:S01]  /*6470*/  @P4 IMAD R18, R22, R6, R19 ;  /* 0x0000000616124224 */ /* 0x004fe200078e0213 */
[--C-:B------:R-:W-:Y:S02]  /*6480*/  SHF.R.U64 R22, R20, UR5, R7.reuse ;  /* 0x0000000514167c19 */ /* 0x100fe40008001207 */
[----:B------:R-:W-:Y:S01]  /*6490*/  SHF.R.U32.HI R7, RZ, UR5, R7 ;  /* 0x00000005ff077c19 */ /* 0x000fe20008011607 */
[----:B------:R-:W-:-:S03]  /*64a0*/  ULDC UR5, c[0x0][0x658] ;  /* 0x0001960000057ab9 */ /* 0x000fc60000000800 */
[--C-:B------:R-:W-:Y:S02]  /*64b0*/  SHF.R.U64 R19, R22, UR5, R7.reuse ;  /* 0x0000000516137c19 */ /* 0x100fe40008001207 */
[----:B------:R-:W-:-:S03]  /*64c0*/  SHF.R.U32.HI R21, RZ, UR5, R7 ;  /* 0x00000005ff157c19 */ /* 0x000fc60008011607 */
[----:B------:R-:W-:Y:S02]  /*64d0*/  IMAD.MOV.U32 R8, RZ, RZ, R19 ;  /* 0x000000ffff087224 */ /* 0x000fe400078e0013 */
[----:B------:R-:W-:Y:S01]  /*64e0*/  IMAD.MOV.U32 R7, RZ, RZ, R21 ;  /* 0x000000ffff077224 */ /* 0x000fe200078e0015 */
[----:B------:R-:W-:Y:S06]  /*64f0*/  @!P0 BRA `(.L_x_121) ;  /* 0x00000000002c8947 */ /* 0x000fec0003800000 */
        /* <DEDUP_REMOVED lines=9> */
[----:B------:R-:W-:-:S04]  /*6590*/  IMAD.WIDE.U32.X R6, R21, UR7, R6, P1 ;  /* 0x0000000715067c25 */ /* 0x000fc800088e0406 */
[----:B------:R-:W-:-:S07]  /*65a0*/  IMAD.MOV.U32 R8, RZ, RZ, R6 ;  /* 0x000000ffff087224 */ /* 0x000fce00078e0006 */
.L_x_121:
[----:B------:R-:W-:Y:S01]  /*65b0*/  ULDC UR5, c[0x0][0x648] ;  /* 0x0001920000057ab9 */ /* 0x000fe20000000800 */
[----:B------:R-:W-:Y:S01]  /*65c0*/  LOP3.LUT R6, R22, UR17, RZ, 0xc0, !PT ;  /* 0x0000001116067c12 */ /* 0x000fe2000f8ec0ff */
[----:B------:R-:W-:Y:S01]  /*65d0*/  ULDC UR6, c[0x0][0x610] ;  /* 0x0001840000067ab9 */ /* 0x000fe20000000800 */
[----:B------:R-:W-:Y:S01]  /*65e0*/  SHF.R.U64 R7, R8, UR5, R7 ;  /* 0x0000000508077c19 */ /* 0x000fe20008001207 */
[----:B------:R-:W-:Y:S01]  /*65f0*/  ULDC UR5, c[0x0][0x638] ;  /* 0x00018e0000057ab9 */ /* 0x000fe20000000800 */
[----:B------:R-:W-:-:S03]  /*6600*/  LOP3.LUT R20, R20, UR4, RZ, 0xc0, !PT ;  /* 0x0000000414147c12 */ /* 0x000fc6000f8ec0ff */
[----:B------:R-:W-:Y:S02]  /*6610*/  IMAD.MOV R8, RZ, RZ, -R7 ;  /* 0x000000ffff087224 */ /* 0x000fe400078e0a07 */
[----:B------:R-:W-:Y:S02]  /*6620*/  IMAD R7, R7, UR18, R6 ;  /* 0x0000001207077c24 */ /* 0x000fe4000f8e0206 */
[----:B------:R-:W-:Y:S01]  /*6630*/  IMAD R19, R8, UR5, R19 ;  /* 0x0000000508137c24 */ /* 0x000fe2000f8e0213 */
[----:B------:R-:W-:Y:S01]  /*6640*/  ULDC UR5, c[0x0][0x600] ;  /* 0x0001800000057ab9 */ /* 0x000fe20000000800 */
[----:B------:R-:W-:Y:S02]  /*6650*/  IMAD R18, R7, UR6, R18 ;  /* 0x0000000607127c24 */ /* 0x000fe4000f8e0212 */
[----:B------:R-:W-:Y:S02]  /*6660*/  IMAD R19, R19, UR5, R20 ;  /* 0x0000000513137c24 */ /* 0x000fe4000f8e0214 */
[----:B------:R-:W-:-:S03]  /*6670*/  IMAD.MOV.U32 R7, RZ, RZ, 0x1 ;  /* 0x00000001ff077424 */ /* 0x000fc600078e00ff */
[----:B------:R-:W-:Y:S02]  /*6680*/  SEL R6, R19, R18, !P4 ;  /* 0x0000001213067207 */ /* 0x000fe40006000000 */
[----:B------:R-:W-:-:S07]  /*6690*/  SEL R18, R18, R19, !P4 ;  /* 0x0000001312127207 */ /* 0x000fce0006000000 */
.L_x_119:
[----:B------:R-:W-:Y:S05]  /*66a0*/  BSYNC B1 ;  /* 0x0000000000017941 */ /* 0x000fea0003800000 */
.L_x_118:
[----:B------:R-:W-:-:S13]  /*66b0*/  LOP3.LUT P0, RZ, R7, 0xff, RZ, 0xc0, !PT ;  /* 0x000000ff07ff7812 */ /* 0x000fda000780c0ff */
[----:B------:R-:W-:Y:S05]  /*66c0*/  @P0 BRA `(.L_x_122) ;  /* 0xfffffff400480947 */ /* 0x000fea000383ffff */
[----:B------:R-:W-:Y:S05]  /*66d0*/  BSYNC B0 ;  /* 0x0000000000007941 */ /* 0x000fea0003800000 */
.L_x_111:
[----:B------:R-:W-:-:S03]  /*66e0*/  UMOV UR5, 0xffffffff ;  /* 0xffffffff00057882 */ /* 0x000fc60000000000 */
[----:B------:R-:W-:Y:S05]  /*66f0*/  BRA.DIV UR5, `(.L_x_123) ;  /* 0x0000000205f87947 */ /* 0x000fea000b800000 */
[----:B------:R-:W-:-:S13]  /*6700*/  ELECT P0, URZ, PT ;  /* 0x00000000003f782f */ /* 0x000fda0003800000 */
.L_x_136:
[----:B------:R-:W-:Y:S04]  /*6710*/  BSSY B0, `(.L_x_124) ;  /* 0x0000022000007945 */ /* 0x000fe80003800000 */
[----:B------:R-:W-:Y:S05]  /*6720*/  @!P0 BRA `(.L_x_125) ;  /* 0x0000000000808947 */ /* 0x000fea0003800000 */
[----:B------:R-:W-:-:S04]  /*6730*/  LOP3.LUT R2, R2, 0x2, RZ, 0xfc, !PT ;  /* 0x0000000202027812 */ /* 0x000fc800078efcff */
[----:B------:R-:W-:-:S13]  /*6740*/  ISETP.NE.AND P0, PT, R2, 0x3, PT ;  /* 0x000000030200780c */ /* 0x000fda0003f05270 */
[----:B------:R-:W-:Y:S05]  /*6750*/  @!P0 BRA `(.L_x_126) ;  /* 0x0000000000048947 */ /* 0x000fea0003800000 */
[----:B------:R-:W-:Y:S01]  /*6760*/  BPT.TRAP 0x1 ;  /* 0x000000040000795c */ /* 0x000fe20000300000 */
.L_x_126:
[----:B------:R-:W0:Y:S01]  /*6770*/  S2R R5, SR_CgaCtaId ;  /* 0x0000000000057919 */ /* 0x000e220000008800 */
[----:B------:R-:W-:Y:S02]  /*6780*/  MOV R0, 0x400 ;  /* 0x0000040000007802 */ /* 0x000fe40000000f00 */
[----:B------:R-:W-:Y:S02]  /*6790*/  SHF.L.U32 R4, R3, 0x1f, RZ ;  /* 0x0000001f03047819 */ /* 0x000fe400000006ff */
[----:B0-----:R-:W-:-:S05]  /*67a0*/  LEA R0, R5, R0, 0x18 ;  /* 0x0000000005007211 */ /* 0x001fca00078ec0ff */
[----:B------:R-:W-:-:S04]  /*67b0*/  VIADD R0, R0, 0x18 ;  /* 0x0000001800007836 */ /* 0x000fc80000000000 */
[C---:B------:R-:W-:Y:S02]  /*67c0*/  IMAD R7, R17.reuse, 0x8, R0 ;  /* 0x0000000811077824 */ /* 0x040fe400078e0200 */
[----:B------:R-:W-:Y:S02]  /*67d0*/  VIADD R17, R17, 0x1 ;  /* 0x0000000111117836 */ /* 0x000fe40000000000 */
[----:B------:R-:W0:Y:S03]  /*67e0*/  SYNCS.PHASECHK.TRANS64.TRYWAIT P0, [R7+URZ], R4 ;  /* 0x00000004070075a7 */ /* 0x000e26000800017f */
[----:B------:R-:W-:-:S04]  /*67f0*/  ISETP.NE.AND P1, PT, R17, 0x3, PT ;  /* 0x000000031100780c */ /* 0x000fc80003f25270 */
[----:B------:R-:W-:Y:S02]  /*6800*/  SEL R2, RZ, 0x1, P1 ;  /* 0x00000001ff027807 */ /* 0x000fe40000800000 */
[----:B------:R-:W-:Y:S02]  /*6810*/  SEL R17, R17, RZ, P1 ;  /* 0x000000ff11117207 */ /* 0x000fe40000800000 */
[----:B------:R-:W-:-:S03]  /*6820*/  LOP3.LUT R9, R3, R2, RZ, 0x3c, !PT ;  /* 0x0000000203097212 */ /* 0x000fc600078e3cff */
[----:B------:R-:W-:Y:S01]  /*6830*/  IMAD R6, R17, 0x8, R0 ;  /* 0x0000000811067824 */ /* 0x000fe200078e0200 */
[----:B------:R-:W-:Y:S01]  /*6840*/  SHF.L.U32 R5, R9, 0x1f, RZ ;  /* 0x0000001f09057819 */ /* 0x000fe200000006ff */
[----:B0-----:R-:W-:Y:S06]  /*6850*/  @!P0 BRA `(.L_x_127) ;  /* 0x0000000000c08947 */ /* 0x001fec0003800000 */
.L_x_137:
[----:B------:R-:W1:Y:S01]  /*6860*/  SYNCS.PHASECHK.TRANS64.TRYWAIT P0, [R6+URZ], R5 ;  /* 0x00000005060075a7 */ /* 0x000e62000800017f */
[----:B------:R-:W-:-:S05]  /*6870*/  VIADD R2, R17, 0x1 ;  /* 0x0000000111027836 */ /* 0x000fca0000000000 */
[----:B------:R-:W-:-:S04]  /*6880*/  ISETP.NE.AND P1, PT, R2, 0x3, PT ;  /* 0x000000030200780c */ /* 0x000fc80003f25270 */
[----:B0-----:R-:W-:Y:S02]  /*6890*/  SEL R4, RZ, 0x1, P1 ;  /* 0x00000001ff047807 */ /* 0x001fe40000800000 */
[----:B------:R-:W-:Y:S02]  /*68a0*/  SEL R3, R2, RZ, P1 ;  /* 0x000000ff02037207 */ /* 0x000fe40000800000 */
[----:B------:R-:W-:Y:S01]  /*68b0*/  LOP3.LUT R4, R9, R4, RZ, 0x3c, !PT ;  /* 0x0000000409047212 */ /* 0x000fe200078e3cff */
[----:B-1----:R-:W-:Y:S06]  /*68c0*/  @!P0 BRA `(.L_x_128) ;  /* 0x0000000000b88947 */ /* 0x002fec0003800000 */
.L_x_138:
[----:B------:R-:W-:Y:S01]  /*68d0*/  IMAD R3, R3, 0x8, R0 ;  /* 0x0000000803037824 */ /* 0x000fe200078e0200 */
[----:B------:R-:W-:-:S07]  /*68e0*/  SHF.L.U32 R0, R4, 0x1f, RZ ;  /* 0x0000001f04007819 */ /* 0x000fce00000006ff */
.L_x_129:
[----:B-1----:R1:W2:Y:S02]  /*68f0*/  SYNCS.PHASECHK.TRANS64.TRYWAIT P0, [R3+URZ], R0 ;  /* 0x00000000030075a7 */ /* 0x0022a4000800017f */
[----:B--2---:R-:W-:Y:S05]  /*6900*/  @!P0 NANOSLEEP.SYNCS 0x989680 ;  /* 0x009896800000895d */ /* 0x004fea0003900000 */
[----:B------:R-:W2:Y:S02]  /*6910*/  @!P0 SYNCS.PHASECHK.TRANS64 P0, [R3+URZ], R0 ;  /* 0x00000000030085a7 */ /* 0x000ea4000800007f */
[----:B--2---:R-:W-:Y:S05]  /*6920*/  @!P0 BRA `(.L_x_129) ;  /* 0xfffffffc00f08947 */ /* 0x004fea000383ffff */
.L_x_125:
[----:B------:R-:W-:Y:S05]  /*6930*/  BSYNC B0 ;  /* 0x0000000000007941 */ /* 0x000fea0003800000 */
.L_x_124:
[----:B------:R-:W-:Y:S05]  /*6940*/  EXIT ;  /* 0x000000000000794d */ /* 0x000fea0003800000 */
.L_x_21:
[----:B-1----:R-:W-:-:S04]  /*6950*/  IMAD.U32 R9, RZ, RZ, UR6 ;  /* 0x00000006ff097e24 */ /* 0x002fc8000f8e00ff */
[----:B------:R1:W3:Y:S03]  /*6960*/  SYNCS.PHASECHK.TRANS64.TRYWAIT P0, [R9+URZ], R8 ;  /* 0x00000008090075a7 */ /* 0x0002e6000800017f */
[----:B---3--:R-:W-:Y:S05]  /*6970*/  @!P0 NANOSLEEP.SYNCS 0x989680 ;  /* 0x009896800000895d */ /* 0x008fea0003900000 */
[----:B------:R-:W3:Y:S02]  /*6980*/  @!P0 SYNCS.PHASECHK.TRANS64 P0, [R9+URZ], R8 ;  /* 0x00000008090085a7 */ /* 0x000ee4000800007f */
[----:B---3--:R-:W-:Y:S05]  /*6990*/  @!P0 BRA `(.L_x_21) ;  /* 0xfffffffc00ec8947 */ /* 0x008fea000383ffff */
[----:B------:R-:W-:Y:S05]  /*69a0*/  BRA `(.L_x_20) ;  /* 0xffffffac000c7947 */ /* 0x000fea000383ffff */
.L_x_27:
[----:B-1----:R-:W-:-:S04]  /*69b0*/  IMAD.U32 R11, RZ, RZ, UR12 ;  /* 0x0000000cff0b7e24 */ /* 0x002fc8000f8e00ff */
[----:B------:R1:W3:Y:S03]  /*69c0*/  SYNCS.PHASECHK.TRANS64.TRYWAIT P0, [R11+URZ], R10 ;  /* 0x0000000a0b0075a7 */ /* 0x0002e6000800017f */
[----:B---3--:R-:W-:Y:S05]  /*69d0*/  @!P0 NANOSLEEP.SYNCS 0x989680 ;  /* 0x009896800000895d */ /* 0x008fea0003900000 */
[----:B------:R-:W3:Y:S02]  /*69e0*/  @!P0 SYNCS.PHASECHK.TRANS64 P0, [R11+URZ], R10 ;  /* 0x0000000a0b0085a7 */ /* 0x000ee4000800007f */
[----:B---3--:R-:W-:Y:S05]  /*69f0*/  @!P0 BRA `(.L_x_27) ;  /* 0xfffffffc00ec8947 */ /* 0x008fea000383ffff */
[----:B------:R-:W-:Y:S05]  /*6a00*/  BRA `(.L_x_26) ;  /* 0xffffffb000807947 */ /* 0x000fea000383ffff */
.L_x_112:
[----:B------:R-:W-:Y:S01]  /*6a10*/  BSSY B1, `(.L_x_130) ;  /* 0x0000006000017945 */ /* 0x000fe20003800000 */
[----:B------:R-:W-:-:S07]  /*6a20*/  IMAD.MOV.U32 R7, RZ, RZ, -0x1 ;  /* 0xffffffffff077424 */ /* 0x000fce00078e00ff */
[----:B------:R-:W-:Y:S05]  /*6a30*/  WARPSYNC.COLLECTIVE R7, `(.L_x_131) ;  /* 0x00000000070c7348 */ /* 0x000fea0003c00000 */
[----:B------:R-:W-:Y:S02]  /*6a40*/  ELECT P0, UR62, PT ;  /* 0x00000000003e782f */ /* 0x000fe40003800000 */
[----:B------:R-:W-:Y:S01]  /*6a50*/  MOV R7, UR62 ;  /* 0x0000003e00077c02 */ /* 0x000fe20008000f00 */
[----:B------:R-:W-:Y:S10]  /*6a60*/  ENDCOLLECTIVE ;  /* 0x000000000000791b */ /* 0x000ff40003800000 */
.L_x_131:
[----:B------:R-:W-:Y:S05]  /*6a70*/  BSYNC B1 ;  /* 0x0000000000017941 */ /* 0x000fea0003800000 */
.L_x_130:
[----:B------:R-:W-:Y:S05]  /*6a80*/  BRA `(.L_x_132) ;  /* 0xfffffff000647947 */ /* 0x000fea000383ffff */
.L_x_115:
[----:B0-----:R0:W1:Y:S02]  /*6a90*/  SYNCS.PHASECHK.TRANS64.TRYWAIT P0, [R21+URZ+0x18], R8 ;  /* 0x00001808150075a7 */ /* 0x001064000800017f */
[----:B-1----:R-:W-:Y:S05]  /*6aa0*/  @!P0 NANOSLEEP.SYNCS 0x989680 ;  /* 0x009896800000895d */ /* 0x002fea0003900000 */
[----:B------:R-:W1:Y:S02]  /*6ab0*/  @!P0 SYNCS.PHASECHK.TRANS64 P0, [R21+URZ+0x18], R8 ;  /* 0x00001808150085a7 */ /* 0x000e64000800007f */
[----:B-1----:R-:W-:Y:S05]  /*6ac0*/  @!P0 BRA `(.L_x_115) ;  /* 0xfffffffc00f08947 */ /* 0x002fea000383ffff */
[----:B------:R-:W-:Y:S05]  /*6ad0*/  BRA `(.L_x_133) ;  /* 0xfffffff0009c7947 */ /* 0x000fea000383ffff */
.L_x_123:
[----:B------:R-:W-:Y:S01]  /*6ae0*/  BSSY B0, `(.L_x_134) ;  /* 0x0000006000007945 */ /* 0x000fe20003800000 */
[----:B------:R-:W-:-:S07]  /*6af0*/  IMAD.MOV.U32 R7, RZ, RZ, -0x1 ;  /* 0xffffffffff077424 */ /* 0x000fce00078e00ff */
[----:B------:R-:W-:Y:S05]  /*6b00*/  WARPSYNC.COLLECTIVE R7, `(.L_x_135) ;  /* 0x00000000070c7348 */ /* 0x000fea0003c00000 */
[----:B------:R-:W-:Y:S02]  /*6b10*/  ELECT P0, UR62, PT ;  /* 0x00000000003e782f */ /* 0x000fe40003800000 */
[----:B------:R-:W-:Y:S01]  /*6b20*/  MOV R7, UR62 ;  /* 0x0000003e00077c02 */ /* 0x000fe20008000f00 */
[----:B------:R-:W-:Y:S10]  /*6b30*/  ENDCOLLECTIVE ;  /* 0x000000000000791b */ /* 0x000ff40003800000 */
.L_x_135:
[----:B------:R-:W-:Y:S05]  /*6b40*/  BSYNC B0 ;  /* 0x0000000000007941 */ /* 0x000fea0003800000 */
.L_x_134:
[----:B------:R-:W-:Y:S05]  /*6b50*/  BRA `(.L_x_136) ;  /* 0xfffffff800ec7947 */ /* 0x000fea000383ffff */
.L_x_127:
[----:B0-----:R0:W1:Y:S02]  /*6b60*/  SYNCS.PHASECHK.TRANS64.TRYWAIT P0, [R7+URZ], R4 ;  /* 0x00000004070075a7 */ /* 0x001064000800017f */
[----:B-1----:R-:W-:Y:S05]  /*6b70*/  @!P0 NANOSLEEP.SYNCS 0x989680 ;  /* 0x009896800000895d */ /* 0x002fea0003900000 */
[----:B------:R-:W1:Y:S02]  /*6b80*/  @!P0 SYNCS.PHASECHK.TRANS64 P0, [R7+URZ], R4 ;  /* 0x00000004070085a7 */ /* 0x000e64000800007f */
[----:B-1----:R-:W-:Y:S05]  /*6b90*/  @!P0 BRA `(.L_x_127) ;  /* 0xfffffffc00f08947 */ /* 0x002fea000383ffff */
[----:B------:R-:W-:Y:S05]  /*6ba0*/  BRA `(.L_x_137) ;  /* 0xfffffffc002c7947 */ /* 0x000fea000383ffff */
.L_x_128:
[----:B0-----:R0:W1:Y:S02]  /*6bb0*/  SYNCS.PHASECHK.TRANS64.TRYWAIT P0, [R6+URZ], R5 ;  /* 0x00000005060075a7 */ /* 0x001064000800017f */
[----:B-1----:R-:W-:Y:S05]  /*6bc0*/  @!P0 NANOSLEEP.SYNCS 0x989680 ;  /* 0x009896800000895d */ /* 0x002fea0003900000 */
[----:B------:R-:W1:Y:S02]  /*6bd0*/  @!P0 SYNCS.PHASECHK.TRANS64 P0, [R6+URZ], R5 ;  /* 0x00000005060085a7 */ /* 0x000e64000800007f */
[----:B-1----:R-:W-:Y:S05]  /*6be0*/  @!P0 BRA `(.L_x_128) ;  /* 0xfffffffc00f08947 */ /* 0x002fea000383ffff */
[----:B------:R-:W-:Y:S05]  /*6bf0*/  BRA `(.L_x_138) ;  /* 0xfffffffc00347947 */ /* 0x000fea000383ffff */
.L_x_139:
[----:B------:R-:W-:-:S00]  /*6c00*/  BRA `(.L_x_139) ;  /* 0xfffffffc00fc7947 */ /* 0x000fc0000383ffff */
[----:B------:R-:W-:-:S00]  /*6c10*/  NOP ;  /* 0x0000000000007918 */ /* 0x000fc00000000000 */
        /* <DEDUP_REMOVED lines=14> */
.L_x_140:


//--------------------- .nv.shared._ZN7cutlass13device_kernelINS_4gemm6kernel13GemmUniversalIN4cute5tupleIJiiiiEEENS1_10collective13CollectiveMmaINS1_37MainloopSm90TmaGmmaWarpSpecializedFP8ILi3ENS5_IJNS4_1CILi2EEENSA_ILi1EEESC_EEENS1_35KernelTmaWarpSpecializedCooperativeEEENS5_IJNSA_ILi128EEENSA_ILi64EEENSA_ILi32EEEEEENS_12float_e4m3_tENS5_IJlSC_lEEESK_SL_NS4_8TiledMMAINS4_8MMA_AtomIJNS4_4SM904GMMA30MMA_64x64x32_F32E4M3E4M3_SS_TNILNSP_7ScaleInE1ELSR_1EEEEEENS4_6LayoutISD_NS5_IJSC_NSA_ILi0EEESV_EEEEENS5_IJNS4_10UnderscoreESY_SY_EEEEENS4_13SM90_TMA_LOADENS4_14ComposedLayoutINS4_7SwizzleILi1ELi4ELi3EEENS4_18smem_ptr_flag_bitsILi8EEENSU_INS5_IJNSA_ILi8EEESI_EEENS5_IJSI_SC_EEEEEEEvNS4_8identityENS4_23SM90_TMA_LOAD_MULTICASTES1B_vS1C_EENS_8epilogue10collective6detail29Sm90TmaWarpSpecializedAdapterINS1G_15DefaultEpilogueISK_SL_SL_NS1F_6thread17LinearCombinationISK_Li1EffLNS1K_9ScaleType4KindE0ELNS_15FloatRoundStyleE2ESK_EENS1_15EpilogueDefaultEEEEEvvEEEEvNT_6ParamsE --------------------------
	.section	.nv.shared._ZN7cutlass13device_kernelINS_4gemm6kernel13GemmUniversalIN4cute5tupleIJiiiiEEENS1_10collective13CollectiveMmaINS1_37MainloopSm90TmaGmmaWarpSpecializedFP8ILi3ENS5_IJNS4_1CILi2EEENSA_ILi1EEESC_EEENS1_35KernelTmaWarpSpecializedCooperativeEEENS5_IJNSA_ILi128EEENSA_ILi64EEENSA_ILi32EEEEEENS_12float_e4m3_tENS5_IJlSC_lEEESK_SL_NS4_8TiledMMAINS4_8MMA_AtomIJNS4_4SM904GMMA30MMA_64x64x32_F32E4M3E4M3_SS_TNILNSP_7ScaleInE1ELSR_1EEEEEENS4_6LayoutISD_NS5_IJSC_NSA_ILi0EEESV_EEEEENS5_IJNS4_10UnderscoreESY_SY_EEEEENS4_13SM90_TMA_LOADENS4_14ComposedLayoutINS4_7SwizzleILi1ELi4ELi3EEENS4_18smem_ptr_flag_bitsILi8EEENSU_INS5_IJNSA_ILi8EEESI_EEENS5_IJSI_SC_EEEEEEEvNS4_8identityENS4_23SM90_TMA_LOAD_MULTICASTES1B_vS1C_EENS_8epilogue10collective6detail29Sm90TmaWarpSpecializedAdapterINS1G_15DefaultEpilogueISK_SL_SL_NS1F_6thread17LinearCombinationISK_Li1EffLNS1K_9ScaleType4KindE0ELNS_15FloatRoundStyleE2ESK_EENS1_15EpilogueDefaultEEEEEvvEEEEvNT_6ParamsE,"aw",@nobits
	.sectionflags	@""
	.align	16
	.zero		1024


//--------------------- .nv.shared.reserved.0     --------------------------
	.section	.nv.shared.reserved.0,"aw",@nobits
	.weak		__nv_reservedSMEM_offset_0_alias
	.size		__nv_reservedSMEM_offset_0_alias, 0, 0
	.other		__nv_reservedSMEM_offset_0_alias,@"STO_CUDA_RESERVED_SHARED STV_DEFAULT"
__nv_reservedSMEM_offset_0_alias:
	.zero		0


//--------------------- .nv.global                --------------------------
	.section	.nv.global,"aw",@nobits
.nv.global:
	.type		_ZN39_INTERNAL_24e5fdfd_4_k_cu_45718683_36274cute1_E,@object
	.size		_ZN39_INTERNAL_24e5fdfd_4_k_cu_45718683_36274cute1_E,(_ZN39_INTERNAL_24e5fdfd_4_k_cu_45718683_36274cuda3std3__45__cpo6cbeginE - _ZN39_INTERNAL_24e5fdfd_4_k_cu_45718683_36274cute1_E)
_ZN39_INTERNAL_24e5fdfd_4_k_cu_45718683_36274cute1_E:
	.zero		1
	.type		_ZN39_INTERNAL_24e5fdfd_4_k_cu_45718683_36274cuda3std3__45__cpo6cbeginE,@object
	.size		_ZN39_INTERNAL_24e5fdfd_4_k_cu_45718683_36274cuda3std3__45__cpo6cbeginE,(_ZN39_INTERNAL_24e5fdfd_4_k_cu_45718683_36274cuda3std3__48in_placeE - _ZN39_INTERNAL_24e5fdfd_4_k_cu_45718683_36274cuda3std3__45__cpo6cbeginE)
_ZN39_INTERNAL_24e5fdfd_4_k_cu_45718683_36274cuda3std3__45__cpo6cbeginE:
	.zero		1
	.type		_ZN39_INTERNAL_24e5fdfd_4_k_cu_45718683_36274cuda3std3__48in_placeE,@object
	.size		_ZN39_INTERNAL_24e5fdfd_4_k_cu_45718683_36274cuda3std3__48in_placeE,(_ZN39_INTERNAL_24e5fdfd_4_k_cu_45718683_36274cuda3std6ranges3__45__cpo9iter_moveE - _ZN39_INTERNAL_24e5fdfd_4_k_cu_45718683_36274cuda3std3__48in_placeE)
_ZN39_INTERNAL_24e5fdfd_4_k_cu_45718683_36274cuda3std3__48in_placeE:
	.zero		1
	.type		_ZN39_INTERNAL_24e5fdfd_4_k_cu_45718683_36274cuda3std6ranges3__45__cpo9iter_moveE,@object
	.size		_ZN39_INTERNAL_24e5fdfd_4_k_cu_45718683_36274cuda3std6ranges3__45__cpo9iter_moveE,(_ZN39_INTERNAL_24e5fdfd_4_k_cu_45718683_36274cuda3std3__45__cpo5beginE - _ZN39_INTERNAL_24e5fdfd_4_k_cu_45718683_36274cuda3std6ranges3__45__cpo9iter_moveE)
_ZN39_INTERNAL_24e5fdfd_4_k_cu_45718683_36274cuda3std6ranges3__45__cpo9iter_moveE:
	.zero		1
	.type		_ZN39_INTERNAL_24e5fdfd_4_k_cu_45718683_36274cuda3std3__45__cpo5beginE,@object
	.size		_ZN39_INTERNAL_24e5fdfd_4_k_cu_45718683_36274cuda3std3__45__cpo5beginE,(_ZN39_INTERNAL_24e5fdfd_4_k_cu_45718683_36274cuda3std3__441_GLOBAL__N__24e5fdfd_4_k_cu_45718683_36276ignoreE - _ZN39_INTERNAL_24e5fdfd_4_k_cu_45718683_36274cuda3std3__45__cpo5beginE)
_ZN39_INTERNAL_24e5fdfd_4_k_cu_45718683_36274cuda3std3__45__cpo5beginE:
	.zero		1
	.type		_ZN39_INTERNAL_24e5fdfd_4_k_cu_45718683_36274cuda3std3__441_GLOBAL__N__24e5fdfd_4_k_cu_45718683_36276ignoreE,@object
	.size		_ZN39_INTERNAL_24e5fdfd_4_k_cu_45718683_36274cuda3std3__441_GLOBAL__N__24e5fdfd_4_k_cu_45718683_36276ignoreE,(_ZN39_INTERNAL_24e5fdfd_4_k_cu_45718683_36274cute7productE - _ZN39_INTERNAL_24e5fdfd_4_k_cu_45718683_36274cuda3std3__441_GLOBAL__N__24e5fdfd_4_k_cu_45718683_36276ignoreE)
_ZN39_INTERNAL_24e5fdfd_4_k_cu_45718683_36274cuda3std3__441_GLOBAL__N__24e5fdfd_4_k_cu_45718683_36276ignoreE:
	.zero		1
	.type		_ZN39_INTERNAL_24e5fdfd_4_k_cu_45718683_36274cute7productE,@object
	.size		_ZN39_INTERNAL_24e5fdfd_4_k_cu_45718683_36274cute7productE,(_ZN39_INTERNAL_24e5fdfd_4_k_cu_45718683_36274cuda3std3__45__cpo3endE - _ZN39_INTERNAL_24e5fdfd_4_k_cu_45718683_36274cute7productE)
_ZN39_INTERNAL_24e5fdfd_4_k_cu_45718683_36274cute7productE:
	.zero		1
	.type		_ZN39_INTERNAL_24e5fdfd_4_k_cu_45718683_36274cuda3std3__45__cpo3endE,@object
	.size		_ZN39_INTERNAL_24e5fdfd_4_k_cu_45718683_36274cuda3std3__45__cpo3endE,(_ZN39_INTERNAL_24e5fdfd_4_k_cu_45718683_36274cuda3std3__419piecewise_constructE - _ZN39_INTERNAL_24e5fdfd_4_k_cu_45718683_36274cuda3std3__45__cpo3endE)
_ZN39_INTERNAL_24e5fdfd_4_k_cu_45718683_36274cuda3std3__45__cpo3endE:
	.zero		1
	.type		_ZN39_INTERNAL_24e5fdfd_4_k_cu_45718683_36274cuda3std3__419piecewise_constructE,@object
	.size		_ZN39_INTERNAL_24e5fdfd_4_k_cu_45718683_36274cuda3std3__419piecewise_constructE,(_ZN39_INTERNAL_24e5fdfd_4_k_cu_45718683_36274cuda3std3__45__cpo4cendE - _ZN39_INTERNAL_24e5fdfd_4_k_cu_45718683_36274cuda3std3__419piecewise_constructE)
_ZN39_INTERNAL_24e5fdfd_4_k_cu_45718683_36274cuda3std3__419piecewise_constructE:
	.zero		1
	.type		_ZN39_INTERNAL_24e5fdfd_4_k_cu_45718683_36274cuda3std3__45__cpo4cendE,@object
	.size		_ZN39_INTERNAL_24e5fdfd_4_k_cu_45718683_36274cuda3std3__45__cpo4cendE,(_ZN39_INTERNAL_24e5fdfd_4_k_cu_45718683_36274cuda3std6ranges3__45__cpo4swapE - _ZN39_INTERNAL_24e5fdfd_4_k_cu_45718683_36274cuda3std3__45__cpo4cendE)
_ZN39_INTERNAL_24e5fdfd_4_k_cu_45718683_36274cuda3std3__45__cpo4cendE:
	.zero		1
	.type		_ZN39_INTERNAL_24e5fdfd_4_k_cu_45718683_36274cuda3std6ranges3__45__cpo4swapE,@object
	.size		_ZN39_INTERNAL_24e5fdfd_4_k_cu_45718683_36274cuda3std6ranges3__45__cpo4swapE,(.L_7 - _ZN39_INTERNAL_24e5fdfd_4_k_cu_45718683_36274cuda3std6ranges3__45__cpo4swapE)
_ZN39_INTERNAL_24e5fdfd_4_k_cu_45718683_36274cuda3std6ranges3__45__cpo4swapE:
	.zero		1
.L_7:


//--------------------- .nv.constant0._ZN7cutlass13device_kernelINS_4gemm6kernel13GemmUniversalIN4cute5tupleIJiiiiEEENS1_10collective13CollectiveMmaINS1_37MainloopSm90TmaGmmaWarpSpecializedFP8ILi3ENS5_IJNS4_1CILi2EEENSA_ILi1EEESC_EEENS1_35KernelTmaWarpSpecializedCooperativeEEENS5_IJNSA_ILi128EEENSA_ILi64EEENSA_ILi32EEEEEENS_12float_e4m3_tENS5_IJlSC_lEEESK_SL_NS4_8TiledMMAINS4_8MMA_AtomIJNS4_4SM904GMMA30MMA_64x64x32_F32E4M3E4M3_SS_TNILNSP_7ScaleInE1ELSR_1EEEEEENS4_6LayoutISD_NS5_IJSC_NSA_ILi0EEESV_EEEEENS5_IJNS4_10UnderscoreESY_SY_EEEEENS4_13SM90_TMA_LOADENS4_14ComposedLayoutINS4_7SwizzleILi1ELi4ELi3EEENS4_18smem_ptr_flag_bitsILi8EEENSU_INS5_IJNSA_ILi8EEESI_EEENS5_IJSI_SC_EEEEEEEvNS4_8identityENS4_23SM90_TMA_LOAD_MULTICASTES1B_vS1C_EENS_8epilogue10collective6detail29Sm90TmaWarpSpecializedAdapterINS1G_15DefaultEpilogueISK_SL_SL_NS1F_6thread17LinearCombinationISK_Li1EffLNS1K_9ScaleType4KindE0ELNS_15FloatRoundStyleE2ESK_EENS1_15EpilogueDefaultEEEEEvvEEEEvNT_6ParamsE --------------------------
	.section	.nv.constant0._ZN7cutlass13device_kernelINS_4gemm6kernel13GemmUniversalIN4cute5tupleIJiiiiEEENS1_10collective13CollectiveMmaINS1_37MainloopSm90TmaGmmaWarpSpecializedFP8ILi3ENS5_IJNS4_1CILi2EEENSA_ILi1EEESC_EEENS1_35KernelTmaWarpSpecializedCooperativeEEENS5_IJNSA_ILi128EEENSA_ILi64EEENSA_ILi32EEEEEENS_12float_e4m3_tENS5_IJlSC_lEEESK_SL_NS4_8TiledMMAINS4_8MMA_AtomIJNS4_4SM904GMMA30MMA_64x64x32_F32E4M3E4M3_SS_TNILNSP_7ScaleInE1ELSR_1EEEEEENS4_6LayoutISD_NS5_IJSC_NSA_ILi0EEESV_EEEEENS5_IJNS4_10UnderscoreESY_SY_EEEEENS4_13SM90_TMA_LOADENS4_14ComposedLayoutINS4_7SwizzleILi1ELi4ELi3EEENS4_18smem_ptr_flag_bitsILi8EEENSU_INS5_IJNSA_ILi8EEESI_EEENS5_IJSI_SC_EEEEEEEvNS4_8identityENS4_23SM90_TMA_LOAD_MULTICASTES1B_vS1C_EENS_8epilogue10collective6detail29Sm90TmaWarpSpecializedAdapterINS1G_15DefaultEpilogueISK_SL_SL_NS1F_6thread17LinearCombinationISK_Li1EffLNS1K_9ScaleType4KindE0ELNS_15FloatRoundStyleE2ESK_EENS1_15EpilogueDefaultEEEEEvvEEEEvNT_6ParamsE,"a",@progbits
	.sectionflags	@""
	.align	4
.nv.constant0._ZN7cutlass13device_kernelINS_4gemm6kernel13GemmUniversalIN4cute5tupleIJiiiiEEENS1_10collective13CollectiveMmaINS1_37MainloopSm90TmaGmmaWarpSpecializedFP8ILi3ENS5_IJNS4_1CILi2EEENSA_ILi1EEESC_EEENS1_35KernelTmaWarpSpecializedCooperativeEEENS5_IJNSA_ILi128EEENSA_ILi64EEENSA_ILi32EEEEEENS_12float_e4m3_tENS5_IJlSC_lEEESK_SL_NS4_8TiledMMAINS4_8MMA_AtomIJNS4_4SM904GMMA30MMA_64x64x32_F32E4M3E4M3_SS_TNILNSP_7ScaleInE1ELSR_1EEEEEENS4_6LayoutISD_NS5_IJSC_NSA_ILi0EEESV_EEEEENS5_IJNS4_10UnderscoreESY_SY_EEEEENS4_13SM90_TMA_LOADENS4_14ComposedLayoutINS4_7SwizzleILi1ELi4ELi3EEENS4_18smem_ptr_flag_bitsILi8EEENSU_INS5_IJNSA_ILi8EEESI_EEENS5_IJSI_SC_EEEEEEEvNS4_8identityENS4_23SM90_TMA_LOAD_MULTICASTES1B_vS1C_EENS_8epilogue10collective6detail29Sm90TmaWarpSpecializedAdapterINS1G_15DefaultEpilogueISK_SL_SL_NS1F_6thread17LinearCombinationISK_Li1EffLNS1K_9ScaleType4KindE0ELNS_15FloatRoundStyleE2ESK_EENS1_15EpilogueDefaultEEEEEvvEEEEvNT_6ParamsE:
	.zero		1664


//--------------------- SYMBOLS --------------------------

	.type		.nv.reservedSmem.offset0,@object
	.size		.nv.reservedSmem.offset0,0x4
